// auto-generated by cutlass_sweep.sparse_gemm — config: {"arch": "sm_90", "cluster_m": 2, "cluster_n": 1, "dtype": "int8", "tile_k": 64, "tile_m": 64, "tile_n": 128}
#include "cutlass/cutlass.h"
#include "cutlass/gemm/collective/collective_builder.hpp"
#include "cutlass/gemm/device/gemm_universal_adapter.h"
#include "cutlass/gemm/kernel/gemm_universal.hpp"
#include "cutlass/epilogue/collective/collective_builder.hpp"

using Elem = int8_t;
using Acc  = int32_t;
using TileShape    = cute::Shape<cute::_64, cute::_128, cute::_64>;
using ClusterShape = cute::Shape<cute::_2, cute::_1, cute::_1>;

using CollectiveEpilogue = typename cutlass::epilogue::collective::CollectiveBuilder<
    cutlass::arch::Sm90, cutlass::arch::OpClassSparseTensorOp,
    TileShape, ClusterShape,
    cutlass::epilogue::collective::EpilogueTileAuto,
    Acc, Acc,
    Acc, cutlass::layout::ColumnMajor, 128 / cutlass::sizeof_bits<Acc>::value,
    Acc, cutlass::layout::ColumnMajor, 128 / cutlass::sizeof_bits<Acc>::value,
    cutlass::epilogue::collective::EpilogueScheduleAuto
  >::CollectiveOp;

using CollectiveMainloop = typename cutlass::gemm::collective::CollectiveBuilder<
    cutlass::arch::Sm90, cutlass::arch::OpClassSparseTensorOp,
    Elem, cutlass::layout::RowMajor, 128 / cutlass::sizeof_bits<Elem>::value,
    Elem, cutlass::layout::ColumnMajor, 128 / cutlass::sizeof_bits<Elem>::value,
    Acc,
    TileShape, ClusterShape,
    cutlass::gemm::collective::StageCountAutoCarveout<static_cast<int>(sizeof(typename CollectiveEpilogue::SharedStorage))>,
    cutlass::gemm::collective::KernelScheduleAuto
  >::CollectiveOp;

using GemmKernel = cutlass::gemm::kernel::GemmUniversal<
    cute::Shape<int,int,int,int>,
    CollectiveMainloop,
    CollectiveEpilogue
>;
using Gemm = cutlass::gemm::device::GemmUniversalAdapter<GemmKernel>;

auto* _anchor = &cutlass::device_kernel<GemmKernel>;


// ===== COMPILED SASS (sm_90a) =====

	.target	sm_90a

	.elftype	@"ET_EXEC"


//--------------------- .note.nv.tkinfo           --------------------------
	.section	.note.nv.tkinfo,"",@"SHT_NOTE"
	.sectionflags	@"SHF_NOTE_NV_TKINFO"
	.tkinfo
        /*0018*/ 	.word	0x00000002
        /*0030*/ 	.string	""
        /*0030*/ 	.string	"ptxas"
        /*0030*/ 	.string	"Cuda compilation tools, release 13.0, V13.0.88"
        /*0030*/ 	.string	"Build cuda_13.0.r13.0/compiler.36424714_0"
        /*0030*/ 	.string	"-arch sm_90a -m 64 "



//--------------------- .note.nv.cuinfo           --------------------------
	.section	.note.nv.cuinfo,"",@"SHT_NOTE"
	.sectionflags	@"SHF_NOTE_NV_CUINFO"
        /*0018*/ 	.short	0x0002
        /*001a*/ 	.short	0x005a
        /*001c*/ 	.short	0x0082
	.zero		2


//--------------------- .nv.info                  --------------------------
	.section	.nv.info,"",@"SHT_CUDA_INFO"
	.align	4


	//----- nvinfo : EIATTR_REGCOUNT
	.align		4
        /*0000*/ 	.byte	0x04, 0x2f
        /*0002*/ 	.short	(.L_12 - .L_11)
	.align		4
.L_11:
        /*0004*/ 	.word	index@(_ZN7cutlass13device_kernelINS_4gemm6kernel13GemmUniversalIN4cute5tupleIJiiiiEEENS1_10collective13CollectiveMmaINS1_40MainloopSm90TmaGmmaWarpSpecializedSparseILi21ENS5_IJNS4_1CILi2EEENSA_ILi1EEESC_EEENS1_32KernelTmaWarpSpecializedPingpongEEENS5_IJNSA_ILi64EEENSA_ILi128EEESG_EEEaNS5_IJNS4_6LayoutINS5_IJiNS5_IJSB_iEEEiEEENS5_IJlNS5_IJSC_SB_EEElEEEEENSJ_INS5_IJNS5_IJSG_iEEESP_iEEENS5_IJNS5_IJSG_NSA_ILi4096EEEEEENS5_IJSC_lEEElEEEEEEEEaNS5_IJlSC_lEEENS4_8TiledMMAINS4_8MMA_AtomIJNS4_4SM904GMMA6SPARSE28GMMA_64x128x64_S32S8S8_SS_TNILNS11_9SparseSelE0EEEEEENSJ_INS5_IJSC_SC_SC_EEENS5_IJNSA_ILi0EEES18_S18_EEEEENS5_IJNS4_10UnderscoreES1B_S1B_EEEEENS4_13SM90_TMA_LOADENS4_14ComposedLayoutINS4_7SwizzleILi1ELi4ELi3EEENS4_25smem_sparse_ptr_flag_bitsILi2ELi8EEENSJ_INS5_IJNS5_IJSC_NSA_ILi8EEEEEENS5_IJSB_NSA_ILi32EEEEEEEEENS5_IJNS5_IJS18_SG_EEESM_EEEEEEEvNS4_8identityENS4_23SM90_TMA_LOAD_MULTICASTENS1F_INS1G_ILi2ELi4ELi3EEENS4_18smem_ptr_flag_bitsILi8EEENSJ_INS5_IJS1K_SG_EEENS5_IJSG_SC_EEEEEEEvS1T_EENS_8epilogue10collective6detail29Sm90TmaWarpSpecializedAdapterINS24_15DefaultEpilogueIiNS5_IJSC_llEEES28_NS23_6thread17LinearCombinationIiLi1EiiLNS29_9ScaleType4KindE0ELNS_15FloatRoundStyleE2EiEENS1_15EpilogueDefaultEEEEEvvEEEEvNT_6ParamsE)
        /*0008*/ 	.word	0x000000a8


	//----- nvinfo : EIATTR_FRAME_SIZE
	.align		4
.L_12:
        /*000c*/ 	.byte	0x04, 0x11
        /*000e*/ 	.short	(.L_14 - .L_13)
	.align		4
.L_13:
        /*0010*/ 	.word	index@(_ZN7cutlass13device_kernelINS_4gemm6kernel13GemmUniversalIN4cute5tupleIJiiiiEEENS1_10collective13CollectiveMmaINS1_40MainloopSm90TmaGmmaWarpSpecializedSparseILi21ENS5_IJNS4_1CILi2EEENSA_ILi1EEESC_EEENS1_32KernelTmaWarpSpecializedPingpongEEENS5_IJNSA_ILi64EEENSA_ILi128EEESG_EEEaNS5_IJNS4_6LayoutINS5_IJiNS5_IJSB_iEEEiEEENS5_IJlNS5_IJSC_SB_EEElEEEEENSJ_INS5_IJNS5_IJSG_iEEESP_iEEENS5_IJNS5_IJSG_NSA_ILi4096EEEEEENS5_IJSC_lEEElEEEEEEEEaNS5_IJlSC_lEEENS4_8TiledMMAINS4_8MMA_AtomIJNS4_4SM904GMMA6SPARSE28GMMA_64x128x64_S32S8S8_SS_TNILNS11_9SparseSelE0EEEEEENSJ_INS5_IJSC_SC_SC_EEENS5_IJNSA_ILi0EEES18_S18_EEEEENS5_IJNS4_10UnderscoreES1B_S1B_EEEEENS4_13SM90_TMA_LOADENS4_14ComposedLayoutINS4_7SwizzleILi1ELi4ELi3EEENS4_25smem_sparse_ptr_flag_bitsILi2ELi8EEENSJ_INS5_IJNS5_IJSC_NSA_ILi8EEEEEENS5_IJSB_NSA_ILi32EEEEEEEEENS5_IJNS5_IJS18_SG_EEESM_EEEEEEEvNS4_8identityENS4_23SM90_TMA_LOAD_MULTICASTENS1F_INS1G_ILi2ELi4ELi3EEENS4_18smem_ptr_flag_bitsILi8EEENSJ_INS5_IJS1K_SG_EEENS5_IJSG_SC_EEEEEEEvS1T_EENS_8epilogue10collective6detail29Sm90TmaWarpSpecializedAdapterINS24_15DefaultEpilogueIiNS5_IJSC_llEEES28_NS23_6thread17LinearCombinationIiLi1EiiLNS29_9ScaleType4KindE0ELNS_15FloatRoundStyleE2EiEENS1_15EpilogueDefaultEEEEEvvEEEEvNT_6ParamsE)
        /*0014*/ 	.word	0x00000000


	//----- nvinfo : EIATTR_MIN_STACK_SIZE
	.align		4
.L_14:
        /*0018*/ 	.byte	0x04, 0x12
        /*001a*/ 	.short	(.L_16 - .L_15)
	.align		4
.L_15:
        /*001c*/ 	.word	index@(_ZN7cutlass13device_kernelINS_4gemm6kernel13GemmUniversalIN4cute5tupleIJiiiiEEENS1_10collective13CollectiveMmaINS1_40MainloopSm90TmaGmmaWarpSpecializedSparseILi21ENS5_IJNS4_1CILi2EEENSA_ILi1EEESC_EEENS1_32KernelTmaWarpSpecializedPingpongEEENS5_IJNSA_ILi64EEENSA_ILi128EEESG_EEEaNS5_IJNS4_6LayoutINS5_IJiNS5_IJSB_iEEEiEEENS5_IJlNS5_IJSC_SB_EEElEEEEENSJ_INS5_IJNS5_IJSG_iEEESP_iEEENS5_IJNS5_IJSG_NSA_ILi4096EEEEEENS5_IJSC_lEEElEEEEEEEEaNS5_IJlSC_lEEENS4_8TiledMMAINS4_8MMA_AtomIJNS4_4SM904GMMA6SPARSE28GMMA_64x128x64_S32S8S8_SS_TNILNS11_9SparseSelE0EEEEEENSJ_INS5_IJSC_SC_SC_EEENS5_IJNSA_ILi0EEES18_S18_EEEEENS5_IJNS4_10UnderscoreES1B_S1B_EEEEENS4_13SM90_TMA_LOADENS4_14ComposedLayoutINS4_7SwizzleILi1ELi4ELi3EEENS4_25smem_sparse_ptr_flag_bitsILi2ELi8EEENSJ_INS5_IJNS5_IJSC_NSA_ILi8EEEEEENS5_IJSB_NSA_ILi32EEEEEEEEENS5_IJNS5_IJS18_SG_EEESM_EEEEEEEvNS4_8identityENS4_23SM90_TMA_LOAD_MULTICASTENS1F_INS1G_ILi2ELi4ELi3EEENS4_18smem_ptr_flag_bitsILi8EEENSJ_INS5_IJS1K_SG_EEENS5_IJSG_SC_EEEEEEEvS1T_EENS_8epilogue10collective6detail29Sm90TmaWarpSpecializedAdapterINS24_15DefaultEpilogueIiNS5_IJSC_llEEES28_NS23_6thread17LinearCombinationIiLi1EiiLNS29_9ScaleType4KindE0ELNS_15FloatRoundStyleE2EiEENS1_15EpilogueDefaultEEEEEvvEEEEvNT_6ParamsE)
        /*0020*/ 	.word	0x00000000
.L_16:


//--------------------- .nv.compat                --------------------------
	.section	.nv.compat,"",@"SHT_CUDA_COMPAT_INFO"
	.align	4
        /*0000*/ 	.byte	0x02, 0x09, 0x01, 0x00, 0x02, 0x02, 0x04, 0x00, 0x02, 0x05, 0x05, 0x00, 0x03, 0x07, 0x01, 0x01
        /*0010*/ 	.byte	0x02, 0x03, 0x01, 0x00, 0x02, 0x06, 0x01, 0x00, 0x04, 0x0b, 0x08, 0x00, 0x00, 0x00, 0x00, 0x00
        /*0020*/ 	.byte	0x00, 0x00, 0x00, 0x00


//--------------------- .nv.info._ZN7cutlass13device_kernelINS_4gemm6kernel13GemmUniversalIN4cute5tupleIJiiiiEEENS1_10collective13CollectiveMmaINS1_40MainloopSm90TmaGmmaWarpSpecializedSparseILi21ENS5_IJNS4_1CILi2EEENSA_ILi1EEESC_EEENS1_32KernelTmaWarpSpecializedPingpongEEENS5_IJNSA_ILi64EEENSA_ILi128EEESG_EEEaNS5_IJNS4_6LayoutINS5_IJiNS5_IJSB_iEEEiEEENS5_IJlNS5_IJSC_SB_EEElEEEEENSJ_INS5_IJNS5_IJSG_iEEESP_iEEENS5_IJNS5_IJSG_NSA_ILi4096EEEEEENS5_IJSC_lEEElEEEEEEEEaNS5_IJlSC_lEEENS4_8TiledMMAINS4_8MMA_AtomIJNS4_4SM904GMMA6SPARSE28GMMA_64x128x64_S32S8S8_SS_TNILNS11_9SparseSelE0EEEEEENSJ_INS5_IJSC_SC_SC_EEENS5_IJNSA_ILi0EEES18_S18_EEEEENS5_IJNS4_10UnderscoreES1B_S1B_EEEEENS4_13SM90_TMA_LOADENS4_14ComposedLayoutINS4_7SwizzleILi1ELi4ELi3EEENS4_25smem_sparse_ptr_flag_bitsILi2ELi8EEENSJ_INS5_IJNS5_IJSC_NSA_ILi8EEEEEENS5_IJSB_NSA_ILi32EEEEEEEEENS5_IJNS5_IJS18_SG_EEESM_EEEEEEEvNS4_8identityENS4_23SM90_TMA_LOAD_MULTICASTENS1F_INS1G_ILi2ELi4ELi3EEENS4_18smem_ptr_flag_bitsILi8EEENSJ_INS5_IJS1K_SG_EEENS5_IJSG_SC_EEEEEEEvS1T_EENS_8epilogue10collective6detail29Sm90TmaWarpSpecializedAdapterINS24_15DefaultEpilogueIiNS5_IJSC_llEEES28_NS23_6thread17LinearCombinationIiLi1EiiLNS29_9ScaleType4KindE0ELNS_15FloatRoundStyleE2EiEENS1_15EpilogueDefaultEEEEEvvEEEEvNT_6ParamsE --------------------------
	.section	.nv.info._ZN7cutlass13device_kernelINS_4gemm6kernel13GemmUniversalIN4cute5tupleIJiiiiEEENS1_10collective13CollectiveMmaINS1_40MainloopSm90TmaGmmaWarpSpecializedSparseILi21ENS5_IJNS4_1CILi2EEENSA_ILi1EEESC_EEENS1_32KernelTmaWarpSpecializedPingpongEEENS5_IJNSA_ILi64EEENSA_ILi128EEESG_EEEaNS5_IJNS4_6LayoutINS5_IJiNS5_IJSB_iEEEiEEENS5_IJlNS5_IJSC_SB_EEElEEEEENSJ_INS5_IJNS5_IJSG_iEEESP_iEEENS5_IJNS5_IJSG_NSA_ILi4096EEEEEENS5_IJSC_lEEElEEEEEEEEaNS5_IJlSC_lEEENS4_8TiledMMAINS4_8MMA_AtomIJNS4_4SM904GMMA6SPARSE28GMMA_64x128x64_S32S8S8_SS_TNILNS11_9SparseSelE0EEEEEENSJ_INS5_IJSC_SC_SC_EEENS5_IJNSA_ILi0EEES18_S18_EEEEENS5_IJNS4_10UnderscoreES1B_S1B_EEEEENS4_13SM90_TMA_LOADENS4_14ComposedLayoutINS4_7SwizzleILi1ELi4ELi3EEENS4_25smem_sparse_ptr_flag_bitsILi2ELi8EEENSJ_INS5_IJNS5_IJSC_NSA_ILi8EEEEEENS5_IJSB_NSA_ILi32EEEEEEEEENS5_IJNS5_IJS18_SG_EEESM_EEEEEEEvNS4_8identityENS4_23SM90_TMA_LOAD_MULTICASTENS1F_INS1G_ILi2ELi4ELi3EEENS4_18smem_ptr_flag_bitsILi8EEENSJ_INS5_IJS1K_SG_EEENS5_IJSG_SC_EEEEEEEvS1T_EENS_8epilogue10collective6detail29Sm90TmaWarpSpecializedAdapterINS24_15DefaultEpilogueIiNS5_IJSC_llEEES28_NS23_6thread17LinearCombinationIiLi1EiiLNS29_9ScaleType4KindE0ELNS_15FloatRoundStyleE2EiEENS1_15EpilogueDefaultEEEEEvvEEEEvNT_6ParamsE,"",@"SHT_CUDA_INFO"
	.sectionflags	@""
	.align	4


	//----- nvinfo : EIATTR_CUDA_API_VERSION
	.align		4
        /*0000*/ 	.byte	0x04, 0x37
        /*0002*/ 	.short	(.L_18 - .L_17)
.L_17:
        /*0004*/ 	.word	0x00000082


	//----- nvinfo : EIATTR_KPARAM_INFO
	.align		4
.L_18:
        /*0008*/ 	.byte	0x04, 0x17
        /*000a*/ 	.short	(.L_20 - .L_19)
.L_19:
        /*000c*/ 	.word	0x00000000
        /*0010*/ 	.short	0x0000
        /*0012*/ 	.short	0x0070
        /*0014*/ 	.byte	0x00, 0xf0, 0x01, 0x14


	//----- nvinfo : EIATTR_SPARSE_MMA_MASK
	.align		4
.L_20:
        /*0018*/ 	.byte	0x03, 0x50
        /*001a*/ 	.short	0x0004


	//----- nvinfo : EIATTR_MAXREG_COUNT
	.align		4
        /*001c*/ 	.byte	0x03, 0x1b
        /*001e*/ 	.short	0x00a8


	//----- nvinfo : EIATTR_NUM_BARRIERS
	.align		4
        /*0020*/ 	.byte	0x02, 0x4c
        /*0022*/ 	.byte	0x01
	.zero		1


	//----- nvinfo : EIATTR_MERCURY_ISA_VERSION
	.align		4
        /*0024*/ 	.byte	0x03, 0x5f
        /*0026*/ 	.short	0x0101


	//----- nvinfo : EIATTR_INT_WARP_WIDE_INSTR_OFFSETS
	.align		4
        /*0028*/ 	.byte	0x04, 0x31
        /*002a*/ 	.short	(.L_22 - .L_21)


	//   ....[0]....
.L_21:
        /*002c*/ 	.word	0x00000700


	//   ....[1]....
        /*0030*/ 	.word	0x00000810


	//   ....[2]....
        /*0034*/ 	.word	0x00000830


	//   ....[3]....
        /*0038*/ 	.word	0x00000850


	//   ....[4]....
        /*003c*/ 	.word	0x000008b0


	//   ....[5]....
        /*0040*/ 	.word	0x000009c0


	//   ....[6]....
        /*0044*/ 	.word	0x000009d0


	//   ....[7]....
        /*0048*/ 	.word	0x00000a00


	//----- nvinfo : EIATTR_COOP_GROUP_MASK_REGIDS
	.align		4
.L_22:
        /*004c*/ 	.byte	0x04, 0x29
        /*004e*/ 	.short	(.L_24 - .L_23)


	//   ....[0]....
.L_23:
        /*0050*/ 	.word	0xffffffff


	//   ....[1]....
        /*0054*/ 	.word	0xffffffff


	//   ....[2]....
        /*0058*/ 	.word	0xffffffff


	//   ....[3]....
        /*005c*/ 	.word	0xffffffff


	//   ....[4]....
        /*0060*/ 	.word	0xffffffff


	//   ....[5]....
        /*0064*/ 	.word	0xffffffff


	//   ....[6]....
        /*0068*/ 	.word	0xffffffff


	//----- nvinfo : EIATTR_COOP_GROUP_INSTR_OFFSETS
	.align		4
.L_24:
        /*006c*/ 	.byte	0x04, 0x28
        /*006e*/ 	.short	(.L_26 - .L_25)


	//   ....[0]....
.L_25:
        /*0070*/ 	.word	0x00000060


	//   ....[1]....
        /*0074*/ 	.word	0x00000070


	//   ....[2]....
        /*0078*/ 	.word	0x00000160


	//   ....[3]....
        /*007c*/ 	.word	0x00000550


	//   ....[4]....
        /*0080*/ 	.word	0x00000590


	//   ....[5]....
        /*0084*/ 	.word	0x00000620


	//   ....[6]....
        /*0088*/ 	.word	0x00000b90


	//----- nvinfo : EIATTR_REG_RECONFIG
	.align		4
.L_26:
        /*008c*/ 	.byte	0x01, 0x54
	.zero		2


	//----- nvinfo : EIATTR_MBARRIER_INSTR_OFFSETS
	.align		4
        /*0090*/ 	.byte	0x04, 0x39
        /*0092*/ 	.short	(.L_28 - .L_27)


	//   ....[0]....
.L_27:
        /*0094*/ 	.word	0x00000280
        /*0098*/ 	.word	0x000000ff
        /*009c*/ 	.word	0x00000000
        /*00a0*/ 	.short	0x0100
        /*00a2*/ 	.byte	0x08
	.zero		1


	//   ....[1]....
        /*00a4*/ 	.word	0x00000290
        /*00a8*/ 	.word	0x000000ff
        /*00ac*/ 	.word	0x000000a8
        /*00b0*/ 	.short	0x0100
        /*00b2*/ 	.byte	0x08
	.zero		1


	//   ....[2]....
        /*00b4*/ 	.word	0x000002a0
        /*00b8*/ 	.word	0x000000ff
        /*00bc*/ 	.word	0x00000008
        /*00c0*/ 	.short	0x0100
        /*00c2*/ 	.byte	0x08
	.zero		1


	//   ....[3]....
        /*00c4*/ 	.word	0x000002b0
        /*00c8*/ 	.word	0x000000ff
        /*00cc*/ 	.word	0x000000b0
        /*00d0*/ 	.short	0x0100
        /*00d2*/ 	.byte	0x08
	.zero		1


	//   ....[4]....
        /*00d4*/ 	.word	0x000002c0
        /*00d8*/ 	.word	0x000000ff
        /*00dc*/ 	.word	0x00000010
        /*00e0*/ 	.short	0x0100
        /*00e2*/ 	.byte	0x08
	.zero		1


	//   ....[5]....
        /*00e4*/ 	.word	0x000002d0
        /*00e8*/ 	.word	0x000000ff
        /*00ec*/ 	.word	0x000000b8
        /*00f0*/ 	.short	0x0100
        /*00f2*/ 	.byte	0x08
	.zero		1


	//   ....[6]....
        /*00f4*/ 	.word	0x000002e0
        /*00f8*/ 	.word	0x000000ff
        /*00fc*/ 	.word	0x00000018
        /*0100*/ 	.short	0x0100
        /*0102*/ 	.byte	0x08
	.zero		1


	//   ....[7]....
        /*0104*/ 	.word	0x000002f0
        /*0108*/ 	.word	0x000000ff
        /*010c*/ 	.word	0x000000c0
        /*0110*/ 	.short	0x0100
        /*0112*/ 	.byte	0x08
	.zero		1


	//   ....[8]....
        /*0114*/ 	.word	0x00000300
        /*0118*/ 	.word	0x000000ff
        /*011c*/ 	.word	0x00000020
        /*0120*/ 	.short	0x0100
        /*0122*/ 	.byte	0x08
	.zero		1


	//   ....[9]....
        /*0124*/ 	.word	0x00000310
        /*0128*/ 	.word	0x000000ff
        /*012c*/ 	.word	0x000000c8
        /*0130*/ 	.short	0x0100
        /*0132*/ 	.byte	0x08
	.zero		1


	//   ....[10]....
        /*0134*/ 	.word	0x00000320
        /*0138*/ 	.word	0x000000ff
        /*013c*/ 	.word	0x00000028
        /*0140*/ 	.short	0x0100
        /*0142*/ 	.byte	0x08
	.zero		1


	//   ....[11]....
        /*0144*/ 	.word	0x00000330
        /*0148*/ 	.word	0x000000ff
        /*014c*/ 	.word	0x000000d0
        /*0150*/ 	.short	0x0100
        /*0152*/ 	.byte	0x08
	.zero		1


	//   ....[12]....
        /*0154*/ 	.word	0x00000340
        /*0158*/ 	.word	0x000000ff
        /*015c*/ 	.word	0x00000030
        /*0160*/ 	.short	0x0100
        /*0162*/ 	.byte	0x08
	.zero		1


	//   ....[13]....
        /*0164*/ 	.word	0x00000350
        /*0168*/ 	.word	0x000000ff
        /*016c*/ 	.word	0x000000d8
        /*0170*/ 	.short	0x0100
        /*0172*/ 	.byte	0x08
	.zero		1


	//   ....[14]....
        /*0174*/ 	.word	0x00000360
        /*0178*/ 	.word	0x000000ff
        /*017c*/ 	.word	0x00000038
        /*0180*/ 	.short	0x0100
        /*0182*/ 	.byte	0x08
	.zero		1


	//   ....[15]....
        /*0184*/ 	.word	0x00000370
        /*0188*/ 	.word	0x000000ff
        /*018c*/ 	.word	0x000000e0
        /*0190*/ 	.short	0x0100
        /*0192*/ 	.byte	0x08
	.zero		1


	//   ....[16]....
        /*0194*/ 	.word	0x00000380
        /*0198*/ 	.word	0x000000ff
        /*019c*/ 	.word	0x00000040
        /*01a0*/ 	.short	0x0100
        /*01a2*/ 	.byte	0x08
	.zero		1


	//   ....[17]....
        /*01a4*/ 	.word	0x00000390
        /*01a8*/ 	.word	0x000000ff
        /*01ac*/ 	.word	0x000000e8
        /*01b0*/ 	.short	0x0100
        /*01b2*/ 	.byte	0x08
	.zero		1


	//   ....[18]....
        /*01b4*/ 	.word	0x000003a0
        /*01b8*/ 	.word	0x000000ff
        /*01bc*/ 	.word	0x00000048
        /*01c0*/ 	.short	0x0100
        /*01c2*/ 	.byte	0x08
	.zero		1


	//   ....[19]....
        /*01c4*/ 	.word	0x000003b0
        /*01c8*/ 	.word	0x000000ff
        /*01cc*/ 	.word	0x000000f0
        /*01d0*/ 	.short	0x0100
        /*01d2*/ 	.byte	0x08
	.zero		1


	//   ....[20]....
        /*01d4*/ 	.word	0x000003c0
        /*01d8*/ 	.word	0x000000ff
        /*01dc*/ 	.word	0x00000050
        /*01e0*/ 	.short	0x0100
        /*01e2*/ 	.byte	0x08
	.zero		1


	//   ....[21]....
        /*01e4*/ 	.word	0x000003d0
        /*01e8*/ 	.word	0x000000ff
        /*01ec*/ 	.word	0x000000f8
        /*01f0*/ 	.short	0x0100
        /*01f2*/ 	.byte	0x08
	.zero		1


	//   ....[22]....
        /*01f4*/ 	.word	0x000003e0
        /*01f8*/ 	.word	0x000000ff
        /*01fc*/ 	.word	0x00000058
        /*0200*/ 	.short	0x0100
        /*0202*/ 	.byte	0x08
	.zero		1


	//   ....[23]....
        /*0204*/ 	.word	0x000003f0
        /*0208*/ 	.word	0x000000ff
        /*020c*/ 	.word	0x00000100
        /*0210*/ 	.short	0x0100
        /*0212*/ 	.byte	0x08
	.zero		1


	//   ....[24]....
        /*0214*/ 	.word	0x00000400
        /*0218*/ 	.word	0x000000ff
        /*021c*/ 	.word	0x00000060
        /*0220*/ 	.short	0x0100
        /*0222*/ 	.byte	0x08
	.zero		1


	//   ....[25]....
        /*0224*/ 	.word	0x00000410
        /*0228*/ 	.word	0x000000ff
        /*022c*/ 	.word	0x00000108
        /*0230*/ 	.short	0x0100
        /*0232*/ 	.byte	0x08
	.zero		1


	//   ....[26]....
        /*0234*/ 	.word	0x00000420
        /*0238*/ 	.word	0x000000ff
        /*023c*/ 	.word	0x00000068
        /*0240*/ 	.short	0x0100
        /*0242*/ 	.byte	0x08
	.zero		1


	//   ....[27]....
        /*0244*/ 	.word	0x00000430
        /*0248*/ 	.word	0x000000ff
        /*024c*/ 	.word	0x00000110
        /*0250*/ 	.short	0x0100
        /*0252*/ 	.byte	0x08
	.zero		1


	//   ....[28]....
        /*0254*/ 	.word	0x00000440
        /*0258*/ 	.word	0x000000ff
        /*025c*/ 	.word	0x00000070
        /*0260*/ 	.short	0x0100
        /*0262*/ 	.byte	0x08
	.zero		1


	//   ....[29]....
        /*0264*/ 	.word	0x00000450
        /*0268*/ 	.word	0x000000ff
        /*026c*/ 	.word	0x00000118
        /*0270*/ 	.short	0x0100
        /*0272*/ 	.byte	0x08
	.zero		1


	//   ....[30]....
        /*0274*/ 	.word	0x00000460
        /*0278*/ 	.word	0x000000ff
        /*027c*/ 	.word	0x00000078
        /*0280*/ 	.short	0x0100
        /*0282*/ 	.byte	0x08
	.zero		1


	//   ....[31]....
        /*0284*/ 	.word	0x00000470
        /*0288*/ 	.word	0x000000ff
        /*028c*/ 	.word	0x00000120
        /*0290*/ 	.short	0x0100
        /*0292*/ 	.byte	0x08
	.zero		1


	//   ....[32]....
        /*0294*/ 	.word	0x00000480
        /*0298*/ 	.word	0x000000ff
        /*029c*/ 	.word	0x00000080
        /*02a0*/ 	.short	0x0100
        /*02a2*/ 	.byte	0x08
	.zero		1


	//   ....[33]....
        /*02a4*/ 	.word	0x00000490
        /*02a8*/ 	.word	0x000000ff
        /*02ac*/ 	.word	0x00000128
        /*02b0*/ 	.short	0x0100
        /*02b2*/ 	.byte	0x08
	.zero		1


	//   ....[34]....
        /*02b4*/ 	.word	0x000004a0
        /*02b8*/ 	.word	0x000000ff
        /*02bc*/ 	.word	0x00000088
        /*02c0*/ 	.short	0x0100
        /*02c2*/ 	.byte	0x08
	.zero		1


	//   ....[35]....
        /*02c4*/ 	.word	0x000004b0
        /*02c8*/ 	.word	0x000000ff
        /*02cc*/ 	.word	0x00000130
        /*02d0*/ 	.short	0x0100
        /*02d2*/ 	.byte	0x08
	.zero		1


	//   ....[36]....
        /*02d4*/ 	.word	0x000004c0
        /*02d8*/ 	.word	0x000000ff
        /*02dc*/ 	.word	0x00000090
        /*02e0*/ 	.short	0x0100
        /*02e2*/ 	.byte	0x08
	.zero		1


	//   ....[37]....
        /*02e4*/ 	.word	0x000004d0
        /*02e8*/ 	.word	0x000000ff
        /*02ec*/ 	.word	0x00000138
        /*02f0*/ 	.short	0x0100
        /*02f2*/ 	.byte	0x08
	.zero		1


	//   ....[38]....
        /*02f4*/ 	.word	0x000004e0
        /*02f8*/ 	.word	0x000000ff
        /*02fc*/ 	.word	0x00000098
        /*0300*/ 	.short	0x0100
        /*0302*/ 	.byte	0x08
	.zero		1


	//   ....[39]....
        /*0304*/ 	.word	0x000004f0
        /*0308*/ 	.word	0x000000ff
        /*030c*/ 	.word	0x00000140
        /*0310*/ 	.short	0x0100
        /*0312*/ 	.byte	0x08
	.zero		1


	//   ....[40]....
        /*0314*/ 	.word	0x00000500
        /*0318*/ 	.word	0x000000ff
        /*031c*/ 	.word	0x000000a0
        /*0320*/ 	.short	0x0100
        /*0322*/ 	.byte	0x08
	.zero		1


	//   ....[41]....
        /*0324*/ 	.word	0x00000510
        /*0328*/ 	.word	0x000000ff
        /*032c*/ 	.word	0x00000148
        /*0330*/ 	.short	0x0100
        /*0332*/ 	.byte	0x08
	.zero		1


	//   ....[42]....
        /*0334*/ 	.word	0x00000a50
        /*0338*/ 	.word	0x000000ff
        /*033c*/ 	.word	0x00000180
        /*0340*/ 	.short	0x0100
        /*0342*/ 	.byte	0x08
	.zero		1


	//   ....[43]....
        /*0344*/ 	.word	0x00000af0
        /*0348*/ 	.word	0x000000ff
        /*034c*/ 	.word	0x00000188
        /*0350*/ 	.short	0x0100
        /*0352*/ 	.byte	0x08
	.zero		1


	//   ....[44]....
        /*0354*/ 	.word	0x00000b10
        /*0358*/ 	.word	0x000000ff
        /*035c*/ 	.word	0x00000160
        /*0360*/ 	.short	0x0100
        /*0362*/ 	.byte	0x09
	.zero		1


	//   ....[45]....
        /*0364*/ 	.word	0x00000b20
        /*0368*/ 	.word	0x000000ff
        /*036c*/ 	.word	0x00000168
        /*0370*/ 	.short	0x0100
        /*0372*/ 	.byte	0x09
	.zero		1


	//   ....[46]....
        /*0374*/ 	.word	0x00000b30
        /*0378*/ 	.word	0x000000ff
        /*037c*/ 	.word	0x00000170
        /*0380*/ 	.short	0x0100
        /*0382*/ 	.byte	0x09
	.zero		1


	//   ....[47]....
        /*0384*/ 	.word	0x00000b40
        /*0388*/ 	.word	0x000000ff
        /*038c*/ 	.word	0x00000178
        /*0390*/ 	.short	0x0100
        /*0392*/ 	.byte	0x09
	.zero		1


	//   ....[48]....
        /*0394*/ 	.word	0x00001a00
        /*0398*/ 	.word	0x000000ff
        /*039c*/ 	.word	0xfffffff8
        /*03a0*/ 	.short	0x010a
        /*03a2*/ 	.byte	0x0c
	.zero		1


	//   ....[49]....
        /*03a4*/ 	.word	0x00001cd0
        /*03a8*/ 	.word	0x000000ff
        /*03ac*/ 	.word	0x00000000
        /*03b0*/ 	.short	0x010a
        /*03b2*/ 	.byte	0x08
	.zero		1


	//   ....[50]....
        /*03b4*/ 	.word	0x00001d10
        /*03b8*/ 	.word	0x000000ff
        /*03bc*/ 	.word	0x00000000
        /*03c0*/ 	.short	0x010a
        /*03c2*/ 	.byte	0x08
	.zero		1


	//   ....[51]....
        /*03c4*/ 	.word	0x00001e50
        /*03c8*/ 	.word	0x00000017
        /*03cc*/ 	.word	0x00000000
        /*03d0*/ 	.short	0x0101
        /*03d2*/ 	.byte	0x3f
	.zero		1


	//   ....[52]....
        /*03d4*/ 	.word	0x00001fe0
        /*03d8*/ 	.word	0x00000016
        /*03dc*/ 	.word	0x00000000
        /*03e0*/ 	.short	0x0101
        /*03e2*/ 	.byte	0x15
	.zero		1


	//   ....[53]....
        /*03e4*/ 	.word	0x00002030
        /*03e8*/ 	.word	0x000000ff
        /*03ec*/ 	.word	0x00000008
        /*03f0*/ 	.short	0x010a
        /*03f2*/ 	.byte	0x0c
	.zero		1


	//   ....[54]....
        /*03f4*/ 	.word	0x00006c20
        /*03f8*/ 	.word	0x00000004
        /*03fc*/ 	.word	0x00000000
        /*0400*/ 	.short	0x0101
        /*0402*/ 	.byte	0x15
	.zero		1


	//   ....[55]....
        /*0404*/ 	.word	0x00007570
        /*0408*/ 	.word	0x00000014
        /*040c*/ 	.word	0x000000a8
        /*0410*/ 	.short	0x010a
        /*0412*/ 	.byte	0x3f
	.zero		1


	//   ....[56]....
        /*0414*/ 	.word	0x00007a40
        /*0418*/ 	.word	0x0000000a
        /*041c*/ 	.word	0x00000188
        /*0420*/ 	.short	0x0101
        /*0422*/ 	.byte	0x3f
	.zero		1


	//   ....[57]....
        /*0424*/ 	.word	0x00008160
        /*0428*/ 	.word	0x00000005
        /*042c*/ 	.word	0x00000000
        /*0430*/ 	.short	0x010a
        /*0432*/ 	.byte	0x3f
	.zero		1


	//   ....[58]....
        /*0434*/ 	.word	0x000081e0
        /*0438*/ 	.word	0x00000007
        /*043c*/ 	.word	0x00000000
        /*0440*/ 	.short	0x010a
        /*0442*/ 	.byte	0x3f
	.zero		1


	//   ....[59]....
        /*0444*/ 	.word	0x00008270
        /*0448*/ 	.word	0x00000006
        /*044c*/ 	.word	0x00000000
        /*0450*/ 	.short	0x010a
        /*0452*/ 	.byte	0x3f
	.zero		1


	//   ....[60]....
        /*0454*/ 	.word	0x00008300
        /*0458*/ 	.word	0x00000009
        /*045c*/ 	.word	0x00000000
        /*0460*/ 	.short	0x010a
        /*0462*/ 	.byte	0x3f
	.zero		1


	//   ....[61]....
        /*0464*/ 	.word	0x00008390
        /*0468*/ 	.word	0x00000006
        /*046c*/ 	.word	0x00000000
        /*0470*/ 	.short	0x010a
        /*0472*/ 	.byte	0x3f
	.zero		1


	//   ....[62]....
        /*0474*/ 	.word	0x00008420
        /*0478*/ 	.word	0x00000009
        /*047c*/ 	.word	0x00000000
        /*0480*/ 	.short	0x010a
        /*0482*/ 	.byte	0x3f
	.zero		1


	//   ....[63]....
        /*0484*/ 	.word	0x000084b0
        /*0488*/ 	.word	0x00000006
        /*048c*/ 	.word	0x00000000
        /*0490*/ 	.short	0x010a
        /*0492*/ 	.byte	0x3f
	.zero		1


	//   ....[64]....
        /*0494*/ 	.word	0x00008540
        /*0498*/ 	.word	0x00000009
        /*049c*/ 	.word	0x00000000
        /*04a0*/ 	.short	0x010a
        /*04a2*/ 	.byte	0x3f
	.zero		1


	//   ....[65]....
        /*04a4*/ 	.word	0x000085d0
        /*04a8*/ 	.word	0x00000006
        /*04ac*/ 	.word	0x00000000
        /*04b0*/ 	.short	0x010a
        /*04b2*/ 	.byte	0x3f
	.zero		1


	//   ....[66]....
        /*04b4*/ 	.word	0x00008660
        /*04b8*/ 	.word	0x00000009
        /*04bc*/ 	.word	0x00000000
        /*04c0*/ 	.short	0x010a
        /*04c2*/ 	.byte	0x3f
	.zero		1


	//   ....[67]....
        /*04c4*/ 	.word	0x000086f0
        /*04c8*/ 	.word	0x00000006
        /*04cc*/ 	.word	0x00000000
        /*04d0*/ 	.short	0x010a
        /*04d2*/ 	.byte	0x3f
	.zero		1


	//   ....[68]....
        /*04d4*/ 	.word	0x00008780
        /*04d8*/ 	.word	0x00000009
        /*04dc*/ 	.word	0x00000000
        /*04e0*/ 	.short	0x010a
        /*04e2*/ 	.byte	0x3f
	.zero		1


	//   ....[69]....
        /*04e4*/ 	.word	0x00008810
        /*04e8*/ 	.word	0x00000006
        /*04ec*/ 	.word	0x00000000
        /*04f0*/ 	.short	0x010a
        /*04f2*/ 	.byte	0x3f
	.zero		1


	//   ....[70]....
        /*04f4*/ 	.word	0x000088a0
        /*04f8*/ 	.word	0x00000009
        /*04fc*/ 	.word	0x00000000
        /*0500*/ 	.short	0x010a
        /*0502*/ 	.byte	0x3f
	.zero		1


	//   ....[71]....
        /*0504*/ 	.word	0x00008930
        /*0508*/ 	.word	0x00000006
        /*050c*/ 	.word	0x00000000
        /*0510*/ 	.short	0x010a
        /*0512*/ 	.byte	0x3f
	.zero		1


	//   ....[72]....
        /*0514*/ 	.word	0x000089c0
        /*0518*/ 	.word	0x00000009
        /*051c*/ 	.word	0x00000000
        /*0520*/ 	.short	0x010a
        /*0522*/ 	.byte	0x3f
	.zero		1


	//   ....[73]....
        /*0524*/ 	.word	0x00008a50
        /*0528*/ 	.word	0x00000006
        /*052c*/ 	.word	0x00000000
        /*0530*/ 	.short	0x010a
        /*0532*/ 	.byte	0x3f
	.zero		1


	//   ....[74]....
        /*0534*/ 	.word	0x00008ae0
        /*0538*/ 	.word	0x00000009
        /*053c*/ 	.word	0x00000000
        /*0540*/ 	.short	0x010a
        /*0542*/ 	.byte	0x3f
	.zero		1


	//   ....[75]....
        /*0544*/ 	.word	0x00008b70
        /*0548*/ 	.word	0x00000008
        /*054c*/ 	.word	0x00000000
        /*0550*/ 	.short	0x010a
        /*0552*/ 	.byte	0x3f
	.zero		1


	//   ....[76]....
        /*0554*/ 	.word	0x00008c00
        /*0558*/ 	.word	0x0000000b
        /*055c*/ 	.word	0x00000000
        /*0560*/ 	.short	0x010a
        /*0562*/ 	.byte	0x3f
	.zero		1


	//   ....[77]....
        /*0564*/ 	.word	0x00008c90
        /*0568*/ 	.word	0x00000003
        /*056c*/ 	.word	0x00000000
        /*0570*/ 	.short	0x010a
        /*0572*/ 	.byte	0x3f
	.zero		1


	//   ....[78]....
        /*0574*/ 	.word	0x00008d00
        /*0578*/ 	.word	0x00000016
        /*057c*/ 	.word	0xfffffff8
        /*0580*/ 	.short	0x010a
        /*0582*/ 	.byte	0x3f
	.zero		1


	//   ....[79]....
        /*0584*/ 	.word	0x00008d60
        /*0588*/ 	.word	0x00000058
        /*058c*/ 	.word	0x00000000
        /*0590*/ 	.short	0x010a
        /*0592*/ 	.byte	0x3f
	.zero		1


	//   ....[80]....
        /*0594*/ 	.word	0x00008dc0
        /*0598*/ 	.word	0x00000016
        /*059c*/ 	.word	0x00000008
        /*05a0*/ 	.short	0x010a
        /*05a2*/ 	.byte	0x3f
	.zero		1


	//   ....[81]....
        /*05a4*/ 	.word	0x00008e90
        /*05a8*/ 	.word	0x00000014
        /*05ac*/ 	.word	0x000000a8
        /*05b0*/ 	.short	0x010a
        /*05b2*/ 	.byte	0x3f
	.zero		1


	//   ....[82]....
        /*05b4*/ 	.word	0x00008f70
        /*05b8*/ 	.word	0x00000005
        /*05bc*/ 	.word	0x00000000
        /*05c0*/ 	.short	0x010a
        /*05c2*/ 	.byte	0x3f
	.zero		1


	//   ....[83]....
        /*05c4*/ 	.word	0x00008fc0
        /*05c8*/ 	.word	0x00000007
        /*05cc*/ 	.word	0x00000000
        /*05d0*/ 	.short	0x010a
        /*05d2*/ 	.byte	0x3f
	.zero		1


	//   ....[84]....
        /*05d4*/ 	.word	0x00009010
        /*05d8*/ 	.word	0x00000006
        /*05dc*/ 	.word	0x00000000
        /*05e0*/ 	.short	0x010a
        /*05e2*/ 	.byte	0x3f
	.zero		1


	//   ....[85]....
        /*05e4*/ 	.word	0x00009060
        /*05e8*/ 	.word	0x00000009
        /*05ec*/ 	.word	0x00000000
        /*05f0*/ 	.short	0x010a
        /*05f2*/ 	.byte	0x3f
	.zero		1


	//   ....[86]....
        /*05f4*/ 	.word	0x000090b0
        /*05f8*/ 	.word	0x00000006
        /*05fc*/ 	.word	0x00000000
        /*0600*/ 	.short	0x010a
        /*0602*/ 	.byte	0x3f
	.zero		1


	//   ....[87]....
        /*0604*/ 	.word	0x00009100
        /*0608*/ 	.word	0x00000009
        /*060c*/ 	.word	0x00000000
        /*0610*/ 	.short	0x010a
        /*0612*/ 	.byte	0x3f
	.zero		1


	//   ....[88]....
        /*0614*/ 	.word	0x00009150
        /*0618*/ 	.word	0x00000006
        /*061c*/ 	.word	0x00000000
        /*0620*/ 	.short	0x010a
        /*0622*/ 	.byte	0x3f
	.zero		1


	//   ....[89]....
        /*0624*/ 	.word	0x000091a0
        /*0628*/ 	.word	0x00000009
        /*062c*/ 	.word	0x00000000
        /*0630*/ 	.short	0x010a
        /*0632*/ 	.byte	0x3f
	.zero		1


	//   ....[90]....
        /*0634*/ 	.word	0x000091f0
        /*0638*/ 	.word	0x00000006
        /*063c*/ 	.word	0x00000000
        /*0640*/ 	.short	0x010a
        /*0642*/ 	.byte	0x3f
	.zero		1


	//   ....[91]....
        /*0644*/ 	.word	0x00009240
        /*0648*/ 	.word	0x00000009
        /*064c*/ 	.word	0x00000000
        /*0650*/ 	.short	0x010a
        /*0652*/ 	.byte	0x3f
	.zero		1


	//   ....[92]....
        /*0654*/ 	.word	0x00009290
        /*0658*/ 	.word	0x00000006
        /*065c*/ 	.word	0x00000000
        /*0660*/ 	.short	0x010a
        /*0662*/ 	.byte	0x3f
	.zero		1


	//   ....[93]....
        /*0664*/ 	.word	0x000092e0
        /*0668*/ 	.word	0x00000009
        /*066c*/ 	.word	0x00000000
        /*0670*/ 	.short	0x010a
        /*0672*/ 	.byte	0x3f
	.zero		1


	//   ....[94]....
        /*0674*/ 	.word	0x00009330
        /*0678*/ 	.word	0x00000006
        /*067c*/ 	.word	0x00000000
        /*0680*/ 	.short	0x010a
        /*0682*/ 	.byte	0x3f
	.zero		1


	//   ....[95]....
        /*0684*/ 	.word	0x00009380
        /*0688*/ 	.word	0x00000009
        /*068c*/ 	.word	0x00000000
        /*0690*/ 	.short	0x010a
        /*0692*/ 	.byte	0x3f
	.zero		1


	//   ....[96]....
        /*0694*/ 	.word	0x000093d0
        /*0698*/ 	.word	0x00000006
        /*069c*/ 	.word	0x00000000
        /*06a0*/ 	.short	0x010a
        /*06a2*/ 	.byte	0x3f
	.zero		1


	//   ....[97]....
        /*06a4*/ 	.word	0x00009420
        /*06a8*/ 	.word	0x00000009
        /*06ac*/ 	.word	0x00000000
        /*06b0*/ 	.short	0x010a
        /*06b2*/ 	.byte	0x3f
	.zero		1


	//   ....[98]....
        /*06b4*/ 	.word	0x00009470
        /*06b8*/ 	.word	0x00000006
        /*06bc*/ 	.word	0x00000000
        /*06c0*/ 	.short	0x010a
        /*06c2*/ 	.byte	0x3f
	.zero		1


	//   ....[99]....
        /*06c4*/ 	.word	0x000094c0
        /*06c8*/ 	.word	0x00000009
        /*06cc*/ 	.word	0x00000000
        /*06d0*/ 	.short	0x010a
        /*06d2*/ 	.byte	0x3f
	.zero		1


	//   ....[100]....
        /*06d4*/ 	.word	0x00009510
        /*06d8*/ 	.word	0x00000008
        /*06dc*/ 	.word	0x00000000
        /*06e0*/ 	.short	0x010a
        /*06e2*/ 	.byte	0x3f
	.zero		1


	//   ....[101]....
        /*06e4*/ 	.word	0x00009560
        /*06e8*/ 	.word	0x0000000b
        /*06ec*/ 	.word	0x00000000
        /*06f0*/ 	.short	0x010a
        /*06f2*/ 	.byte	0x3f
	.zero		1


	//----- nvinfo : EIATTR_NUM_MBARRIERS
	.align		4
.L_28:
        /*06f4*/ 	.byte	0x03, 0x38
        /*06f6*/ 	.short	0x0030


	//----- nvinfo : EIATTR_EXIT_INSTR_OFFSETS
	.align		4
        /*06f8*/ 	.byte	0x04, 0x1c
        /*06fa*/ 	.short	(.L_30 - .L_29)


	//   ....[0]....
.L_29:
        /*06fc*/ 	.word	0x00001600


	//   ....[1]....
        /*0700*/ 	.word	0x00001660


	//   ....[2]....
        /*0704*/ 	.word	0x00007230


	//   ....[3]....
        /*0708*/ 	.word	0x00007260


	//   ....[4]....
        /*070c*/ 	.word	0x00008ce0


	//----- nvinfo : EIATTR_MAX_THREADS
	.align		4
.L_30:
        /*0710*/ 	.byte	0x04, 0x05
        /*0712*/ 	.short	(.L_32 - .L_31)
.L_31:
        /*0714*/ 	.word	0x00000180
        /*0718*/ 	.word	0x00000001
        /*071c*/ 	.word	0x00000001


	//----- nvinfo : EIATTR_CRS_STACK_SIZE
	.align		4
.L_32:
        /*0720*/ 	.byte	0x04, 0x1e
        /*0722*/ 	.short	(.L_34 - .L_33)
.L_33:
        /*0724*/ 	.word	0x00000000


	//----- nvinfo : EIATTR_CBANK_PARAM_SIZE
	.align		4
.L_34:
        /*0728*/ 	.byte	0x03, 0x19
        /*072a*/ 	.short	0x0570


	//----- nvinfo : EIATTR_PARAM_CBANK
	.align		4
        /*072c*/ 	.byte	0x04, 0x0a
        /*072e*/ 	.short	(.L_36 - .L_35)
	.align		4
.L_35:
        /*0730*/ 	.word	index@(.nv.constant0._ZN7cutlass13device_kernelINS_4gemm6kernel13GemmUniversalIN4cute5tupleIJiiiiEEENS1_10collective13CollectiveMmaINS1_40MainloopSm90TmaGmmaWarpSpecializedSparseILi21ENS5_IJNS4_1CILi2EEENSA_ILi1EEESC_EEENS1_32KernelTmaWarpSpecializedPingpongEEENS5_IJNSA_ILi64EEENSA_ILi128EEESG_EEEaNS5_IJNS4_6LayoutINS5_IJiNS5_IJSB_iEEEiEEENS5_IJlNS5_IJSC_SB_EEElEEEEENSJ_INS5_IJNS5_IJSG_iEEESP_iEEENS5_IJNS5_IJSG_NSA_ILi4096EEEEEENS5_IJSC_lEEElEEEEEEEEaNS5_IJlSC_lEEENS4_8TiledMMAINS4_8MMA_AtomIJNS4_4SM904GMMA6SPARSE28GMMA_64x128x64_S32S8S8_SS_TNILNS11_9SparseSelE0EEEEEENSJ_INS5_IJSC_SC_SC_EEENS5_IJNSA_ILi0EEES18_S18_EEEEENS5_IJNS4_10UnderscoreES1B_S1B_EEEEENS4_13SM90_TMA_LOADENS4_14ComposedLayoutINS4_7SwizzleILi1ELi4ELi3EEENS4_25smem_sparse_ptr_flag_bitsILi2ELi8EEENSJ_INS5_IJNS5_IJSC_NSA_ILi8EEEEEENS5_IJSB_NSA_ILi32EEEEEEEEENS5_IJNS5_IJS18_SG_EEESM_EEEEEEEvNS4_8identityENS4_23SM90_TMA_LOAD_MULTICASTENS1F_INS1G_ILi2ELi4ELi3EEENS4_18smem_ptr_flag_bitsILi8EEENSJ_INS5_IJS1K_SG_EEENS5_IJSG_SC_EEEEEEEvS1T_EENS_8epilogue10collective6detail29Sm90TmaWarpSpecializedAdapterINS24_15DefaultEpilogueIiNS5_IJSC_llEEES28_NS23_6thread17LinearCombinationIiLi1EiiLNS29_9ScaleType4KindE0ELNS_15FloatRoundStyleE2EiEENS1_15EpilogueDefaultEEEEEvvEEEEvNT_6ParamsE)
        /*0734*/ 	.short	0x0210
        /*0736*/ 	.short	0x0570


	//----- nvinfo : EIATTR_SW_WAR
	.align		4
.L_36:
        /*0738*/ 	.byte	0x04, 0x36
        /*073a*/ 	.short	(.L_38 - .L_37)
.L_37:
        /*073c*/ 	.word	0x00000008
.L_38:


//--------------------- .nv.callgraph             --------------------------
	.section	.nv.callgraph,"",@"SHT_CUDA_CALLGRAPH"
	.align	4
	.sectionentsize	8
	.align		4
        /*0000*/ 	.word	0x00000000
	.align		4
        /*0004*/ 	.word	0xffffffff
	.align		4
        /*0008*/ 	.word	0x00000000
	.align		4
        /*000c*/ 	.word	0xfffffffe
	.align		4
        /*0010*/ 	.word	0x00000000
	.align		4
        /*0014*/ 	.word	0xfffffffd
	.align		4
        /*0018*/ 	.word	0x00000000
	.align		4
        /*001c*/ 	.word	0xfffffffc


//--------------------- .nv.constant4             --------------------------
	.section	.nv.constant4,"a",@progbits
	.align	8
	.align		8
.nv.constant4:
        /*0000*/ 	.dword	_ZN39_INTERNAL_6f9f8064_4_k_cu_36441233_27974cuda3std3__45__cpo5beginE
	.align		8
        /*0008*/ 	.dword	_ZN39_INTERNAL_6f9f8064_4_k_cu_36441233_27974cuda3std3__45__cpo3endE
	.align		8
        /*0010*/ 	.dword	_ZN39_INTERNAL_6f9f8064_4_k_cu_36441233_27974cuda3std3__45__cpo6cbeginE
	.align		8
        /*0018*/ 	.dword	_ZN39_INTERNAL_6f9f8064_4_k_cu_36441233_27974cuda3std3__45__cpo4cendE
	.align		8
        /*0020*/ 	.dword	_ZN39_INTERNAL_6f9f8064_4_k_cu_36441233_27974cuda3std3__441_GLOBAL__N__6f9f8064_4_k_cu_36441233_27976ignoreE
	.align		8
        /*0028*/ 	.dword	_ZN39_INTERNAL_6f9f8064_4_k_cu_36441233_27974cuda3std3__419piecewise_constructE
	.align		8
        /*0030*/ 	.dword	_ZN39_INTERNAL_6f9f8064_4_k_cu_36441233_27974cuda3std3__48in_placeE
	.align		8
        /*0038*/ 	.dword	_ZN39_INTERNAL_6f9f8064_4_k_cu_36441233_27974cuda3std6ranges3__45__cpo4swapE
	.align		8
        /*0040*/ 	.dword	_ZN39_INTERNAL_6f9f8064_4_k_cu_36441233_27974cuda3std6ranges3__45__cpo9iter_moveE
	.align		8
        /*0048*/ 	.dword	_ZN39_INTERNAL_6f9f8064_4_k_cu_36441233_27974cute7productE
	.align		8
        /*0050*/ 	.dword	_ZN39_INTERNAL_6f9f8064_4_k_cu_36441233_27974cute1_E


//--------------------- .text._ZN7cutlass13device_kernelINS_4gemm6kernel13GemmUniversalIN4cute5tupleIJiiiiEEENS1_10collective13CollectiveMmaINS1_40MainloopSm90TmaGmmaWarpSpecializedSparseILi21ENS5_IJNS4_1CILi2EEENSA_ILi1EEESC_EEENS1_32KernelTmaWarpSpecializedPingpongEEENS5_IJNSA_ILi64EEENSA_ILi128EEESG_EEEaNS5_IJNS4_6LayoutINS5_IJiNS5_IJSB_iEEEiEEENS5_IJlNS5_IJSC_SB_EEElEEEEENSJ_INS5_IJNS5_IJSG_iEEESP_iEEENS5_IJNS5_IJSG_NSA_ILi4096EEEEEENS5_IJSC_lEEElEEEEEEEEaNS5_IJlSC_lEEENS4_8TiledMMAINS4_8MMA_AtomIJNS4_4SM904GMMA6SPARSE28GMMA_64x128x64_S32S8S8_SS_TNILNS11_9SparseSelE0EEEEEENSJ_INS5_IJSC_SC_SC_EEENS5_IJNSA_ILi0EEES18_S18_EEEEENS5_IJNS4_10UnderscoreES1B_S1B_EEEEENS4_13SM90_TMA_LOADENS4_14ComposedLayoutINS4_7SwizzleILi1ELi4ELi3EEENS4_25smem_sparse_ptr_flag_bitsILi2ELi8EEENSJ_INS5_IJNS5_IJSC_NSA_ILi8EEEEEENS5_IJSB_NSA_ILi32EEEEEEEEENS5_IJNS5_IJS18_SG_EEESM_EEEEEEEvNS4_8identityENS4_23SM90_TMA_LOAD_MULTICASTENS1F_INS1G_ILi2ELi4ELi3EEENS4_18smem_ptr_flag_bitsILi8EEENSJ_INS5_IJS1K_SG_EEENS5_IJSG_SC_EEEEEEEvS1T_EENS_8epilogue10collective6detail29Sm90TmaWarpSpecializedAdapterINS24_15DefaultEpilogueIiNS5_IJSC_llEEES28_NS23_6thread17LinearCombinationIiLi1EiiLNS29_9ScaleType4KindE0ELNS_15FloatRoundStyleE2EiEENS1_15EpilogueDefaultEEEEEvvEEEEvNT_6ParamsE --------------------------
	.section	.text._ZN7cutlass13device_kernelINS_4gemm6kernel13GemmUniversalIN4cute5tupleIJiiiiEEENS1_10collective13CollectiveMmaINS1_40MainloopSm90TmaGmmaWarpSpecializedSparseILi21ENS5_IJNS4_1CILi2EEENSA_ILi1EEESC_EEENS1_32KernelTmaWarpSpecializedPingpongEEENS5_IJNSA_ILi64EEENSA_ILi128EEESG_EEEaNS5_IJNS4_6LayoutINS5_IJiNS5_IJSB_iEEEiEEENS5_IJlNS5_IJSC_SB_EEElEEEEENSJ_INS5_IJNS5_IJSG_iEEESP_iEEENS5_IJNS5_IJSG_NSA_ILi4096EEEEEENS5_IJSC_lEEElEEEEEEEEaNS5_IJlSC_lEEENS4_8TiledMMAINS4_8MMA_AtomIJNS4_4SM904GMMA6SPARSE28GMMA_64x128x64_S32S8S8_SS_TNILNS11_9SparseSelE0EEEEEENSJ_INS5_IJSC_SC_SC_EEENS5_IJNSA_ILi0EEES18_S18_EEEEENS5_IJNS4_10UnderscoreES1B_S1B_EEEEENS4_13SM90_TMA_LOADENS4_14ComposedLayoutINS4_7SwizzleILi1ELi4ELi3EEENS4_25smem_sparse_ptr_flag_bitsILi2ELi8EEENSJ_INS5_IJNS5_IJSC_NSA_ILi8EEEEEENS5_IJSB_NSA_ILi32EEEEEEEEENS5_IJNS5_IJS18_SG_EEESM_EEEEEEEvNS4_8identityENS4_23SM90_TMA_LOAD_MULTICASTENS1F_INS1G_ILi2ELi4ELi3EEENS4_18smem_ptr_flag_bitsILi8EEENSJ_INS5_IJS1K_SG_EEENS5_IJSG_SC_EEEEEEEvS1T_EENS_8epilogue10collective6detail29Sm90TmaWarpSpecializedAdapterINS24_15DefaultEpilogueIiNS5_IJSC_llEEES28_NS23_6thread17LinearCombinationIiLi1EiiLNS29_9ScaleType4KindE0ELNS_15FloatRoundStyleE2EiEENS1_15EpilogueDefaultEEEEEvvEEEEvNT_6ParamsE,"ax",@progbits
	.align	128
.text._ZN7cutlass13device_kernelINS_4gemm6kernel13GemmUniversalIN4cute5tupleIJiiiiEEENS1_10collective13CollectiveMmaINS1_40MainloopSm90TmaGmmaWarpSpecializedSparseILi21ENS5_IJNS4_1CILi2EEENSA_ILi1EEESC_EEENS1_32KernelTmaWarpSpecializedPingpongEEENS5_IJNSA_ILi64EEENSA_ILi128EEESG_EEEaNS5_IJNS4_6LayoutINS5_IJiNS5_IJSB_iEEEiEEENS5_IJlNS5_IJSC_SB_EEElEEEEENSJ_INS5_IJNS5_IJSG_iEEESP_iEEENS5_IJNS5_IJSG_NSA_ILi4096EEEEEENS5_IJSC_lEEElEEEEEEEEaNS5_IJlSC_lEEENS4_8TiledMMAINS4_8MMA_AtomIJNS4_4SM904GMMA6SPARSE28GMMA_64x128x64_S32S8S8_SS_TNILNS11_9SparseSelE0EEEEEENSJ_INS5_IJSC_SC_SC_EEENS5_IJNSA_ILi0EEES18_S18_EEEEENS5_IJNS4_10UnderscoreES1B_S1B_EEEEENS4_13SM90_TMA_LOADENS4_14ComposedLayoutINS4_7SwizzleILi1ELi4ELi3EEENS4_25smem_sparse_ptr_flag_bitsILi2ELi8EEENSJ_INS5_IJNS5_IJSC_NSA_ILi8EEEEEENS5_IJSB_NSA_ILi32EEEEEEEEENS5_IJNS5_IJS18_SG_EEESM_EEEEEEEvNS4_8identityENS4_23SM90_TMA_LOAD_MULTICASTENS1F_INS1G_ILi2ELi4ELi3EEENS4_18smem_ptr_flag_bitsILi8EEENSJ_INS5_IJS1K_SG_EEENS5_IJSG_SC_EEEEEEEvS1T_EENS_8epilogue10collective6detail29Sm90TmaWarpSpecializedAdapterINS24_15DefaultEpilogueIiNS5_IJSC_llEEES28_NS23_6thread17LinearCombinationIiLi1EiiLNS29_9ScaleType4KindE0ELNS_15FloatRoundStyleE2EiEENS1_15EpilogueDefaultEEEEEvvEEEEvNT_6ParamsE:
        .type           _ZN7cutlass13device_kernelINS_4gemm6kernel13GemmUniversalIN4cute5tupleIJiiiiEEENS1_10collective13CollectiveMmaINS1_40MainloopSm90TmaGmmaWarpSpecializedSparseILi21ENS5_IJNS4_1CILi2EEENSA_ILi1EEESC_EEENS1_32KernelTmaWarpSpecializedPingpongEEENS5_IJNSA_ILi64EEENSA_ILi128EEESG_EEEaNS5_IJNS4_6LayoutINS5_IJiNS5_IJSB_iEEEiEEENS5_IJlNS5_IJSC_SB_EEElEEEEENSJ_INS5_IJNS5_IJSG_iEEESP_iEEENS5_IJNS5_IJSG_NSA_ILi4096EEEEEENS5_IJSC_lEEElEEEEEEEEaNS5_IJlSC_lEEENS4_8TiledMMAINS4_8MMA_AtomIJNS4_4SM904GMMA6SPARSE28GMMA_64x128x64_S32S8S8_SS_TNILNS11_9SparseSelE0EEEEEENSJ_INS5_IJSC_SC_SC_EEENS5_IJNSA_ILi0EEES18_S18_EEEEENS5_IJNS4_10UnderscoreES1B_S1B_EEEEENS4_13SM90_TMA_LOADENS4_14ComposedLayoutINS4_7SwizzleILi1ELi4ELi3EEENS4_25smem_sparse_ptr_flag_bitsILi2ELi8EEENSJ_INS5_IJNS5_IJSC_NSA_ILi8EEEEEENS5_IJSB_NSA_ILi32EEEEEEEEENS5_IJNS5_IJS18_SG_EEESM_EEEEEEEvNS4_8identityENS4_23SM90_TMA_LOAD_MULTICASTENS1F_INS1G_ILi2ELi4ELi3EEENS4_18smem_ptr_flag_bitsILi8EEENSJ_INS5_IJS1K_SG_EEENS5_IJSG_SC_EEEEEEEvS1T_EENS_8epilogue10collective6detail29Sm90TmaWarpSpecializedAdapterINS24_15DefaultEpilogueIiNS5_IJSC_llEEES28_NS23_6thread17LinearCombinationIiLi1EiiLNS29_9ScaleType4KindE0ELNS_15FloatRoundStyleE2EiEENS1_15EpilogueDefaultEEEEEvvEEEEvNT_6ParamsE,@function
        .size           _ZN7cutlass13device_kernelINS_4gemm6kernel13GemmUniversalIN4cute5tupleIJiiiiEEENS1_10collective13CollectiveMmaINS1_40MainloopSm90TmaGmmaWarpSpecializedSparseILi21ENS5_IJNS4_1CILi2EEENSA_ILi1EEESC_EEENS1_32KernelTmaWarpSpecializedPingpongEEENS5_IJNSA_ILi64EEENSA_ILi128EEESG_EEEaNS5_IJNS4_6LayoutINS5_IJiNS5_IJSB_iEEEiEEENS5_IJlNS5_IJSC_SB_EEElEEEEENSJ_INS5_IJNS5_IJSG_iEEESP_iEEENS5_IJNS5_IJSG_NSA_ILi4096EEEEEENS5_IJSC_lEEElEEEEEEEEaNS5_IJlSC_lEEENS4_8TiledMMAINS4_8MMA_AtomIJNS4_4SM904GMMA6SPARSE28GMMA_64x128x64_S32S8S8_SS_TNILNS11_9SparseSelE0EEEEEENSJ_INS5_IJSC_SC_SC_EEENS5_IJNSA_ILi0EEES18_S18_EEEEENS5_IJNS4_10UnderscoreES1B_S1B_EEEEENS4_13SM90_TMA_LOADENS4_14ComposedLayoutINS4_7SwizzleILi1ELi4ELi3EEENS4_25smem_sparse_ptr_flag_bitsILi2ELi8EEENSJ_INS5_IJNS5_IJSC_NSA_ILi8EEEEEENS5_IJSB_NSA_ILi32EEEEEEEEENS5_IJNS5_IJS18_SG_EEESM_EEEEEEEvNS4_8identityENS4_23SM90_TMA_LOAD_MULTICASTENS1F_INS1G_ILi2ELi4ELi3EEENS4_18smem_ptr_flag_bitsILi8EEENSJ_INS5_IJS1K_SG_EEENS5_IJSG_SC_EEEEEEEvS1T_EENS_8epilogue10collective6detail29Sm90TmaWarpSpecializedAdapterINS24_15DefaultEpilogueIiNS5_IJSC_llEEES28_NS23_6thread17LinearCombinationIiLi1EiiLNS29_9ScaleType4KindE0ELNS_15FloatRoundStyleE2EiEENS1_15EpilogueDefaultEEEEEvvEEEEvNT_6ParamsE,(.L_x_227 - _ZN7cutlass13device_kernelINS_4gemm6kernel13GemmUniversalIN4cute5tupleIJiiiiEEENS1_10collective13CollectiveMmaINS1_40MainloopSm90TmaGmmaWarpSpecializedSparseILi21ENS5_IJNS4_1CILi2EEENSA_ILi1EEESC_EEENS1_32KernelTmaWarpSpecializedPingpongEEENS5_IJNSA_ILi64EEENSA_ILi128EEESG_EEEaNS5_IJNS4_6LayoutINS5_IJiNS5_IJSB_iEEEiEEENS5_IJlNS5_IJSC_SB_EEElEEEEENSJ_INS5_IJNS5_IJSG_iEEESP_iEEENS5_IJNS5_IJSG_NSA_ILi4096EEEEEENS5_IJSC_lEEElEEEEEEEEaNS5_IJlSC_lEEENS4_8TiledMMAINS4_8MMA_AtomIJNS4_4SM904GMMA6SPARSE28GMMA_64x128x64_S32S8S8_SS_TNILNS11_9SparseSelE0EEEEEENSJ_INS5_IJSC_SC_SC_EEENS5_IJNSA_ILi0EEES18_S18_EEEEENS5_IJNS4_10UnderscoreES1B_S1B_EEEEENS4_13SM90_TMA_LOADENS4_14ComposedLayoutINS4_7SwizzleILi1ELi4ELi3EEENS4_25smem_sparse_ptr_flag_bitsILi2ELi8EEENSJ_INS5_IJNS5_IJSC_NSA_ILi8EEEEEENS5_IJSB_NSA_ILi32EEEEEEEEENS5_IJNS5_IJS18_SG_EEESM_EEEEEEEvNS4_8identityENS4_23SM90_TMA_LOAD_MULTICASTENS1F_INS1G_ILi2ELi4ELi3EEENS4_18smem_ptr_flag_bitsILi8EEENSJ_INS5_IJS1K_SG_EEENS5_IJSG_SC_EEEEEEEvS1T_EENS_8epilogue10collective6detail29Sm90TmaWarpSpecializedAdapterINS24_15DefaultEpilogueIiNS5_IJSC_llEEES28_NS23_6thread17LinearCombinationIiLi1EiiLNS29_9ScaleType4KindE0ELNS_15FloatRoundStyleE2EiEENS1_15EpilogueDefaultEEEEEvvEEEEvNT_6ParamsE)
        .other          _ZN7cutlass13device_kernelINS_4gemm6kernel13GemmUniversalIN4cute5tupleIJiiiiEEENS1_10collective13CollectiveMmaINS1_40MainloopSm90TmaGmmaWarpSpecializedSparseILi21ENS5_IJNS4_1CILi2EEENSA_ILi1EEESC_EEENS1_32KernelTmaWarpSpecializedPingpongEEENS5_IJNSA_ILi64EEENSA_ILi128EEESG_EEEaNS5_IJNS4_6LayoutINS5_IJiNS5_IJSB_iEEEiEEENS5_IJlNS5_IJSC_SB_EEElEEEEENSJ_INS5_IJNS5_IJSG_iEEESP_iEEENS5_IJNS5_IJSG_NSA_ILi4096EEEEEENS5_IJSC_lEEElEEEEEEEEaNS5_IJlSC_lEEENS4_8TiledMMAINS4_8MMA_AtomIJNS4_4SM904GMMA6SPARSE28GMMA_64x128x64_S32S8S8_SS_TNILNS11_9SparseSelE0EEEEEENSJ_INS5_IJSC_SC_SC_EEENS5_IJNSA_ILi0EEES18_S18_EEEEENS5_IJNS4_10UnderscoreES1B_S1B_EEEEENS4_13SM90_TMA_LOADENS4_14ComposedLayoutINS4_7SwizzleILi1ELi4ELi3EEENS4_25smem_sparse_ptr_flag_bitsILi2ELi8EEENSJ_INS5_IJNS5_IJSC_NSA_ILi8EEEEEENS5_IJSB_NSA_ILi32EEEEEEEEENS5_IJNS5_IJS18_SG_EEESM_EEEEEEEvNS4_8identityENS4_23SM90_TMA_LOAD_MULTICASTENS1F_INS1G_ILi2ELi4ELi3EEENS4_18smem_ptr_flag_bitsILi8EEENSJ_INS5_IJS1K_SG_EEENS5_IJSG_SC_EEEEEEEvS1T_EENS_8epilogue10collective6detail29Sm90TmaWarpSpecializedAdapterINS24_15DefaultEpilogueIiNS5_IJSC_llEEES28_NS23_6thread17LinearCombinationIiLi1EiiLNS29_9ScaleType4KindE0ELNS_15FloatRoundStyleE2EiEENS1_15EpilogueDefaultEEEEEvvEEEEvNT_6ParamsE,@"STO_CUDA_ENTRY STV_DEFAULT"
_ZN7cutlass13device_kernelINS_4gemm6kernel13GemmUniversalIN4cute5tupleIJiiiiEEENS1_10collective13CollectiveMmaINS1_40MainloopSm90TmaGmmaWarpSpecializedSparseILi21ENS5_IJNS4_1CILi2EEENSA_ILi1EEESC_EEENS1_32KernelTmaWarpSpecializedPingpongEEENS5_IJNSA_ILi64EEENSA_ILi128EEESG_EEEaNS5_IJNS4_6LayoutINS5_IJiNS5_IJSB_iEEEiEEENS5_IJlNS5_IJSC_SB_EEElEEEEENSJ_INS5_IJNS5_IJSG_iEEESP_iEEENS5_IJNS5_IJSG_NSA_ILi4096EEEEEENS5_IJSC_lEEElEEEEEEEEaNS5_IJlSC_lEEENS4_8TiledMMAINS4_8MMA_AtomIJNS4_4SM904GMMA6SPARSE28GMMA_64x128x64_S32S8S8_SS_TNILNS11_9SparseSelE0EEEEEENSJ_INS5_IJSC_SC_SC_EEENS5_IJNSA_ILi0EEES18_S18_EEEEENS5_IJNS4_10UnderscoreES1B_S1B_EEEEENS4_13SM90_TMA_LOADENS4_14ComposedLayoutINS4_7SwizzleILi1ELi4ELi3EEENS4_25smem_sparse_ptr_flag_bitsILi2ELi8EEENSJ_INS5_IJNS5_IJSC_NSA_ILi8EEEEEENS5_IJSB_NSA_ILi32EEEEEEEEENS5_IJNS5_IJS18_SG_EEESM_EEEEEEEvNS4_8identityENS4_23SM90_TMA_LOAD_MULTICASTENS1F_INS1G_ILi2ELi4ELi3EEENS4_18smem_ptr_flag_bitsILi8EEENSJ_INS5_IJS1K_SG_EEENS5_IJSG_SC_EEEEEEEvS1T_EENS_8epilogue10collective6detail29Sm90TmaWarpSpecializedAdapterINS24_15DefaultEpilogueIiNS5_IJSC_llEEES28_NS23_6thread17LinearCombinationIiLi1EiiLNS29_9ScaleType4KindE0ELNS_15FloatRoundStyleE2EiEENS1_15EpilogueDefaultEEEEEvvEEEEvNT_6ParamsE:
[----:B------:R-:W-:Y:S01]  /*0000*/  LDC R1, c[0x0][0x28] ;  /* 0x00000a00ff017b82 */ /* 0x000fe20000000800 */
[----:B------:R-:W0:Y:S01]  /*0010*/  S2R R10, SR_TID.X ;  /* 0x00000000000a7919 */ /* 0x000e220000002100 */
[----:B------:R-:W-:Y:S01]  /*0020*/  ELECT P0, URZ, PT ;  /* 0x00000000003f782f */ /* 0x000fe20003800000 */
[----:B------:R-:W-:Y:S01]  /*0030*/  BSSY B0, `(.L_x_0) ;  /* 0x0000012000007945 */ /* 0x000fe20003800000 */
[--C-:B0-----:R-:W-:Y:S02]  /*0040*/  SHF.R.U32.HI R0, RZ, 0x5, R10.reuse ;  /* 0x00000005ff007819 */ /* 0x101fe4000001160a */
[----:B------:R-:W-:-:S03]  /*0050*/  SHF.R.U32.HI R4, RZ, 0x7, R10 ;  /* 0x00000007ff047819 */ /* 0x000fc6000001160a */
[----:B------:R-:W0:Y:S04]  /*0060*/  SHFL.IDX PT, R2, R0, RZ, 0x1f ;  /* 0x00001fff00027589 */ /* 0x000e2800000e0000 */
[----:B------:R1:W2:Y:S01]  /*0070*/  SHFL.IDX PT, R5, R4, RZ, 0x1f ;  /* 0x00001fff04057589 */ /* 0x0002a200000e0000 */
[----:B0-----:R-:W-:-:S13]  /*0080*/  ISETP.NE.OR P0, PT, R2, RZ, !P0 ;  /* 0x000000ff0200720c */ /* 0x001fda0004705670 */
[----:B-12---:R-:W-:Y:S05]  /*0090*/  @P0 BRA `(.L_x_1) ;  /* 0x00000000002c0947 */ /* 0x006fea0003800000 */
[----:B------:R-:W-:Y:S02]  /*00a0*/  ULDC.64 UR4, c[0x0][0x198] ;  /* 0x0000660000047ab9 */ /* 0x000fe40000000a00 */
[----:B------:R-:W-:Y:S02]  /*00b0*/  UIADD3 UR6, UP0, UR4, 0xf0, URZ ;  /* 0x000000f004067890 */ /* 0x000fe4000ff1e03f */
[----:B------:R-:W-:Y:S02]  /*00c0*/  UIADD3 UR8, UP1, UR4, 0x1f0, URZ ;  /* 0x000001f004087890 */ /* 0x000fe4000ff3e03f */
[----:B------:R-:W-:Y:S02]  /*00d0*/  UIADD3 UR4, UP2, UR4, 0x2f0, URZ ;  /* 0x000002f004047890 */ /* 0x000fe4000ff5e03f */
[----:B------:R-:W-:Y:S02]  /*00e0*/  UIADD3.X UR7, URZ, UR5, URZ, UP0, !UPT ;  /* 0x000000053f077290 */ /* 0x000fe400087fe43f */
[----:B------:R-:W-:-:S02]  /*00f0*/  UIADD3.X UR9, URZ, UR5, URZ, UP1, !UPT ;  /* 0x000000053f097290 */ /* 0x000fc40008ffe43f */
[----:B------:R-:W-:-:S05]  /*0100*/  UIADD3.X UR5, URZ, UR5, URZ, UP2, !UPT ;  /* 0x000000053f057290 */ /* 0x000fca00097fe43f */
[----:B------:R0:W-:Y:S02]  /*0110*/  UTMACCTL.PF [UR6] ;  /* 0x00000000060079b9 */ /* 0x0001e40008040000 */
[----:B------:R0:W-:Y:S02]  /*0120*/  UTMACCTL.PF [UR8] ;  /* 0x00000000080079b9 */ /* 0x0001e40008040000 */
[----:B------:R0:W-:Y:S02]  /*0130*/  UTMACCTL.PF [UR4] ;  /* 0x00000000040079b9 */ /* 0x0001e40008040000 */
[----:B0-----:R-:W-:Y:S01]  /*0140*/  NOP ;  /* 0x0000000000007918 */ /* 0x001fe20000000000 */
.L_x_1:
[----:B------:R-:W-:Y:S05]  /*0150*/  BSYNC B0 ;  /* 0x0000000000007941 */ /* 0x000fea0003800000 */
.L_x_0:
[----:B------:R-:W0:Y:S02]  /*0160*/  SHFL.IDX PT, R6, R0, RZ, 0x1f ;  /* 0x00001fff00067589 */ /* 0x000e2400000e0000 */
[----:B0-----:R-:W-:-:S13]  /*0170*/  ISETP.NE.AND P0, PT, R6, RZ, PT ;  /* 0x000000ff0600720c */ /* 0x001fda0003f05270 */
[----:B------:R-:W-:Y:S05]  /*0180*/  @P0 BRA `(.L_x_2) ;  /* 0x0000000000ec0947 */ /* 0x000fea0003800000 */
[----:B------:R-:W-:Y:S01]  /*0190*/  ELECT P0, URZ, PT ;  /* 0x00000000003f782f */ /* 0x000fe20003800000 */
[----:B------:R-:W-:-:S12]  /*01a0*/  BSSY B0, `(.L_x_2) ;  /* 0x0000039000007945 */ /* 0x000fd80003800000 */
[----:B------:R-:W-:Y:S05]  /*01b0*/  @!P0 BRA `(.L_x_3) ;  /* 0x0000000000dc8947 */ /* 0x000fea0003800000 */
[----:B------:R-:W0:Y:S01]  /*01c0*/  S2UR UR8, SR_CgaCtaId ;  /* 0x00000000000879c3 */ /* 0x000e220000008800 */
[----:B------:R-:W-:Y:S01]  /*01d0*/  UMOV UR4, 0x400 ;  /* 0x0000040000047882 */ /* 0x000fe20000000000 */
[----:B------:R-:W-:Y:S01]  /*01e0*/  UMOV UR5, 0x1 ;  /* 0x0000000100057882 */ /* 0x000fe20000000000 */
[----:B------:R-:W-:Y:S02]  /*01f0*/  UMOV UR6, 0x2 ;  /* 0x0000000200067882 */ /* 0x000fe40000000000 */
[----:B------:R-:W-:-:S04]  /*0200*/  UIADD3 UR6, -UR6, 0x100000, URZ ;  /* 0x0010000006067890 */ /* 0x000fc8000fffe13f */
[----:B------:R-:W-:Y:S02]  /*0210*/  USHF.L.U32 UR7, UR6, 0xb, URZ ;  /* 0x0000000b06077899 */ /* 0x000fe4000800063f */
[----:B------:R-:W-:Y:S02]  /*0220*/  USHF.L.U32 UR6, UR6, 0x1, URZ ;  /* 0x0000000106067899 */ /* 0x000fe4000800063f */
[----:B0-----:R-:W-:Y:S02]  /*0230*/  ULEA UR8, UR8, UR4, 0x18 ;  /* 0x0000000408087291 */ /* 0x001fe4000f8ec03f */
[----:B------:R-:W-:-:S04]  /*0240*/  UIADD3 UR4, -UR5, 0x100000, URZ ;  /* 0x0010000005047890 */ /* 0x000fc8000fffe13f */
[----:B------:R-:W-:Y:S02]  /*0250*/  USHF.L.U32 UR5, UR4, 0xb, URZ ;  /* 0x0000000b04057899 */ /* 0x000fe4000800063f */
[----:B------:R-:W-:Y:S01]  /*0260*/  USHF.L.U32 UR4, UR4, 0x1, URZ ;  /* 0x0000000104047899 */ /* 0x000fe2000800063f */
[----:B------:R-:W0:Y:S11]  /*0270*/  FENCE.VIEW.ASYNC.S ;  /* 0x00000000000073c6 */ /* 0x000e360000000000 */
[----:B0-----:R0:W1:Y:S01]  /*0280*/  SYNCS.EXCH.64 URZ, [UR8], UR4 ;  /* 0x00000004083f75b2 */ /* 0x0010620008000100 */
[----:B------:R0:W2:Y:S01]  /*0290*/  SYNCS.EXCH.64 URZ, [UR8+0xa8], UR6 ;  /* 0x0000a806083f75b2 */ /* 0x0000a20008000100 */
[----:B------:R0:W3:Y:S01]  /*02a0*/  SYNCS.EXCH.64 URZ, [UR8+0x8], UR4 ;  /* 0x00000804083f75b2 */ /* 0x0000e20008000100 */
[----:B------:R0:W4:Y:S01]  /*02b0*/  SYNCS.EXCH.64 URZ, [UR8+0xb0], UR6 ;  /* 0x0000b006083f75b2 */ /* 0x0001220008000100 */
[----:B------:R0:W0:Y:S01]  /*02c0*/  SYNCS.EXCH.64 URZ, [UR8+0x10], UR4 ;  /* 0x00001004083f75b2 */ /* 0x0000220008000100 */
        /* <DEDUP_REMOVED lines=37> */
[----:B-1234-:R-:W-:Y:S01]  /*0520*/  NOP ;  /* 0x0000000000007918 */ /* 0x01efe20000000000 */
.L_x_3:
[----:B0-----:R-:W-:Y:S05]  /*0530*/  BSYNC B0 ;  /* 0x0000000000007941 */ /* 0x001fea0003800000 */
.L_x_2:
[----:B------:R-:W-:Y:S01]  /*0540*/  SHF.R.S32.HI R3, RZ, 0x1f, R10 ;  /* 0x0000001fff037819 */ /* 0x000fe2000001140a */
[----:B------:R-:W0:Y:S01]  /*0550*/  SHFL.IDX PT, R7, R0, RZ, 0x1f ;  /* 0x00001fff00077589 */ /* 0x000e2200000e0000 */
[----:B------:R-:W1:Y:S01]  /*0560*/  S2UR UR13, SR_CTAID.X ;  /* 0x00000000000d79c3 */ /* 0x000e620000002500 */
[----:B------:R-:W-:Y:S02]  /*0570*/  ELECT P0, URZ, PT ;  /* 0x00000000003f782f */ /* 0x000fe40003800000 */
[----:B------:R-:W-:Y:S01]  /*0580*/  LEA.HI R3, R3, R10, RZ, 0x7 ;  /* 0x0000000a03037211 */ /* 0x000fe200078f38ff */
[----:B------:R1:W2:Y:S01]  /*0590*/  SHFL.IDX PT, R9, R0, RZ, 0x1f ;  /* 0x00001fff00097589 */ /* 0x0002a200000e0000 */
[----:B------:R-:W-:Y:S01]  /*05a0*/  ELECT P1, URZ, PT ;  /* 0x00000000003f782f */ /* 0x000fe20003820000 */
[----:B------:R-:W-:Y:S01]  /*05b0*/  NOP ;  /* 0x0000000000007918 */ /* 0x000fe20000000000 */
[----:B------:R-:W-:Y:S01]  /*05c0*/  LOP3.LUT R3, R3, 0xffffff80, RZ, 0xc0, !PT ;  /* 0xffffff8003037812 */ /* 0x000fe200078ec0ff */
[----:B------:R-:W3:Y:S01]  /*05d0*/  S2R R16, SR_CTAID.Y ;  /* 0x0000000000107919 */ /* 0x000ee20000002600 */
[----:B------:R-:W-:Y:S01]  /*05e0*/  ULDC UR4, c[0x0][0x150] ;  /* 0x0000540000047ab9 */ /* 0x000fe20000000800 */
[----:B------:R-:W4:Y:S01]  /*05f0*/  LDC R13, c[0x0][0x144] ;  /* 0x00005100ff0d7b82 */ /* 0x000f220000000800 */
[----:B------:R-:W-:Y:S01]  /*0600*/  UMOV UR11, 0x80 ;  /* 0x00000080000b7882 */ /* 0x000fe20000000000 */
[----:B------:R-:W-:Y:S01]  /*0610*/  IMAD.IADD R11, R10, 0x1, -R3 ;  /* 0x000000010a0b7824 */ /* 0x000fe200078e0a03 */
[----:B------:R-:W5:Y:S01]  /*0620*/  SHFL.IDX PT, R4, R4, RZ, 0x1f ;  /* 0x00001fff04047589 */ /* 0x000f6200000e0000 */
[----:B------:R-:W-:Y:S01]  /*0630*/  NOP ;  /* 0x0000000000007918 */ /* 0x000fe20000000000 */
[----:B------:R-:W-:-:S02]  /*0640*/  VIADD R40, R5, 0xffffffff ;  /* 0xffffffff05287836 */ /* 0x000fc40000000000 */
[----:B------:R-:W-:Y:S01]  /*0650*/  SHF.R.S32.HI R24, RZ, 0x1f, R11 ;  /* 0x0000001fff187819 */ /* 0x000fe2000001140b */
[----:B------:R-:W4:Y:S02]  /*0660*/  LDC R23, c[0x0][0x148] ;  /* 0x00005200ff177b82 */ /* 0x000f240000000800 */
[----:B------:R-:W-:Y:S02]  /*0670*/  ISETP.GE.U32.AND P4, PT, R40, 0x2, PT ;  /* 0x000000022800780c */ /* 0x000fe40003f86070 */
[----:B------:R-:W-:Y:S02]  /*0680*/  LEA.HI R3, R24, R11, RZ, 0x3 ;  /* 0x0000000b18037211 */ /* 0x000fe400078f18ff */
[----:B0-----:R-:W-:Y:S02]  /*0690*/  ISETP.NE.OR P0, PT, R7, RZ, !P0 ;  /* 0x000000ff0700720c */ /* 0x001fe40004705670 */
[--C-:B------:R-:W-:Y:S02]  /*06a0*/  SHF.R.S32.HI R7, RZ, 0x3, R3.reuse ;  /* 0x00000003ff077819 */ /* 0x100fe40000011403 */
[----:B------:R-:W-:-:S02]  /*06b0*/  SHF.R.S32.HI R8, RZ, 0x1f, R3 ;  /* 0x0000001fff087819 */ /* 0x000fc40000011403 */
[----:B------:R-:W-:Y:S02]  /*06c0*/  SHF.R.S32.HI R3, RZ, 0x1f, R6 ;  /* 0x0000001fff037819 */ /* 0x000fe40000011406 */
[----:B------:R-:W-:Y:S02]  /*06d0*/  LEA.HI R8, R8, R7, RZ, 0x2 ;  /* 0x0000000708087211 */ /* 0x000fe400078f10ff */
[----:B------:R-:W-:Y:S02]  /*06e0*/  LEA.HI R3, R3, R6, RZ, 0x2 ;  /* 0x0000000603037211 */ /* 0x000fe400078f10ff */
[----:B------:R-:W-:Y:S01]  /*06f0*/  LOP3.LUT R8, R8, 0xfffffffc, RZ, 0xc0, !PT ;  /* 0xfffffffc08087812 */ /* 0x000fe200078ec0ff */
[----:B------:R-:W-:Y:S01]  /*0700*/  VOTEU.ALL UP0, P0 ;  /* 0x00000000003f7886 */ /* 0x000fe20000000000 */
[----:B------:R-:W-:Y:S02]  /*0710*/  LOP3.LUT R3, R3, 0x3ffffffc, RZ, 0xc0, !PT ;  /* 0x3ffffffc03037812 */ /* 0x000fe400078ec0ff */
[----:B-1----:R-:W-:Y:S01]  /*0720*/  I2FP.F32.U32 R0, UR13 ;  /* 0x0000000d00007c45 */ /* 0x002fe20008201000 */
[----:B------:R-:W-:Y:S01]  /*0730*/  IMAD.IADD R8, R7, 0x1, -R8 ;  /* 0x0000000107087824 */ /* 0x000fe200078e0a08 */
[----:B--2---:R-:W-:Y:S01]  /*0740*/  ISETP.NE.OR P1, PT, R9, RZ, !P1 ;  /* 0x000000ff0900720c */ /* 0x004fe20004f25670 */
[----:B------:R-:W-:Y:S01]  /*0750*/  IMAD.IADD R3, R6, 0x1, -R3 ;  /* 0x0000000106037824 */ /* 0x000fe200078e0a03 */
[----:B------:R-:W0:Y:S01]  /*0760*/  @!UP0 S2UR UR7, SR_CgaCtaId ;  /* 0x00000000000789c3 */ /* 0x000e220000008800 */
[----:B------:R-:W-:Y:S01]  /*0770*/  FMUL R12, R0, UR4 ;  /* 0x00000004000c7c20 */ /* 0x000fe20008400000 */
[----:B------:R-:W-:Y:S01]  /*0780*/  ULDC UR4, c[0x0][0x154] ;  /* 0x0000550000047ab9 */ /* 0x000fe20000000800 */
[----:B------:R-:W-:Y:S01]  /*0790*/  IMAD R8, R3, 0x4, R8 ;  /* 0x0000000403087824 */ /* 0x000fe200078e0208 */
[----:B------:R-:W-:Y:S01]  /*07a0*/  SHF.R.S32.HI R3, RZ, 0x1f, R2 ;  /* 0x0000001fff037819 */ /* 0x000fe20000011402 */
[----:B------:R-:W-:Y:S01]  /*07b0*/  @!UP0 UMOV UR6, 0x400 ;  /* 0x0000040000068882 */ /* 0x000fe20000000000 */
[----:B-----5:R-:W-:Y:S01]  /*07c0*/  R2UR UR12, R4 ;  /* 0x00000000040c72ca */ /* 0x020fe200000e0000 */
[----:B------:R-:W1:Y:S01]  /*07d0*/  F2I.U32.TRUNC.NTZ R12, R12 ;  /* 0x0000000c000c7305 */ /* 0x000e62000020f000 */
[----:B------:R-:W-:Y:S01]  /*07e0*/  LEA.HI R3, R3, R2, RZ, 0x2 ;  /* 0x0000000203037211 */ /* 0x000fe200078f10ff */
[C---:B------:R-:W-:Y:S01]  /*07f0*/  IMAD.SHL.U32 R7, R8.reuse, 0x4, RZ ;  /* 0x0000000408077824 */ /* 0x040fe200078e00ff */
[----:B------:R-:W-:Y:S01]  /*0800*/  LEA.HI R0, R8, R8, RZ, 0x1 ;  /* 0x0000000808007211 */ /* 0x000fe200078f08ff */
[----:B------:R-:W-:Y:S01]  /*0810*/  VOTEU.ALL UP1, P1 ;  /* 0x00000000003f7886 */ /* 0x000fe20000820000 */
[----:B------:R-:W-:Y:S01]  /*0820*/  LOP3.LUT R3, R3, 0xfffffffc, RZ, 0xc0, !PT ;  /* 0xfffffffc03037812 */ /* 0x000fe200078ec0ff */
[----:B------:R-:W-:Y:S01]  /*0830*/  VOTEU.ALL UP2, P1 ;  /* 0x00000000003f7886 */ /* 0x000fe20000840000 */
[----:B------:R-:W-:Y:S01]  /*0840*/  LOP3.LUT R9, R0, 0xfffffffe, RZ, 0xc0, !PT ;  /* 0xfffffffe00097812 */ /* 0x000fe200078ec0ff */
[----:B------:R-:W-:Y:S01]  /*0850*/  VOTEU.ALL UP3, P1 ;  /* 0x00000000003f7886 */ /* 0x000fe20000860000 */
[----:B------:R-:W2:Y:S01]  /*0860*/  @!UP1 S2UR UR10, SR_CgaCtaId ;  /* 0x00000000000a99c3 */ /* 0x000ea20000008800 */
[----:B------:R-:W-:Y:S01]  /*0870*/  IMAD.IADD R22, R2, 0x1, -R3 ;  /* 0x0000000102167824 */ /* 0x000fe200078e0a03 */
[----:B---3--:R-:W-:Y:S01]  /*0880*/  I2FP.F32.U32 R0, R16 ;  /* 0x0000001000007245 */ /* 0x008fe20000201000 */
[----:B------:R-:W-:Y:S01]  /*0890*/  IMAD.IADD R9, R8, 0x1, -R9 ;  /* 0x0000000108097824 */ /* 0x000fe200078e0a09 */
[----:B------:R-:W-:Y:S01]  /*08a0*/  @!UP1 UMOV UR9, 0x400 ;  /* 0x0000040000099882 */ /* 0x000fe20000000000 */
[----:B------:R-:W-:Y:S01]  /*08b0*/  VOTEU.ALL UP4, P1 ;  /* 0x00000000003f7886 */ /* 0x000fe20000880000 */
[----:B-1----:R-:W-:-:S02]  /*08c0*/  IMAD.MOV R26, RZ, RZ, -R12 ;  /* 0x000000ffff1a7224 */ /* 0x002fc400078e0a0c */
[----:B------:R-:W-:Y:S01]  /*08d0*/  FMUL R0, R0, UR4 ;  /* 0x0000000400007c20 */ /* 0x000fe20008400000 */
[----:B------:R-:W1:Y:S01]  /*08e0*/  LDC R2, c[0x0][0x140] ;  /* 0x00005000ff027b82 */ /* 0x000e620000000800 */
[----:B------:R-:W-:Y:S01]  /*08f0*/  UMOV UR4, 0x20 ;  /* 0x0000002000047882 */ /* 0x000fe20000000000 */
[----:B----4-:R-:W-:Y:S01]  /*0900*/  IMAD R26, R13, R26, UR13 ;  /* 0x0000000d0d1a7e24 */ /* 0x010fe2000f8e021a */
[----:B------:R-:W-:-:S04]  /*0910*/  @!UP0 UIADD3 UR4, -UR4, 0x100000, URZ ;  /* 0x0010000004048890 */ /* 0x000fc8000fffe13f */
[----:B------:R-:W-:Y:S02]  /*0920*/  @!UP0 USHF.L.U32 UR5, UR4, 0xb, URZ ;  /* 0x0000000b04058899 */ /* 0x000fe4000800063f */
[----:B------:R-:W-:Y:S01]  /*0930*/  @!UP0 USHF.L.U32 UR4, UR4, 0x1, URZ ;  /* 0x0000000104048899 */ /* 0x000fe2000800063f */
[----:B------:R-:W-:Y:S01]  /*0940*/  LOP3.LUT R12, R8, 0xc, R7, 0x78, !PT ;  /* 0x0000000c080c7812 */ /* 0x000fe200078e7807 */
[----:B------:R-:W3:Y:S01]  /*0950*/  F2I.U32.TRUNC.NTZ R0, R0 ;  /* 0x0000000000007305 */ /* 0x000ee2000020f000 */
[----:B0-----:R-:W-:Y:S01]  /*0960*/  @!UP0 ULEA UR8, UR7, UR6, 0x18 ;  /* 0x0000000607088291 */ /* 0x001fe2000f8ec03f */
[----:B------:R-:W-:Y:S01]  /*0970*/  ISETP.NE.AND P3, PT, R9, R26, PT ;  /* 0x0000001a0900720c */ /* 0x000fe20003f65270 */
[----:B------:R-:W-:-:S04]  /*0980*/  @!UP1 UIADD3 UR6, -UR11, 0x100000, URZ ;  /* 0x001000000b069890 */ /* 0x000fc8000fffe13f */
[----:B------:R-:W-:Y:S02]  /*0990*/  @!UP1 USHF.L.U32 UR7, UR6, 0xb, URZ ;  /* 0x0000000b06079899 */ /* 0x000fe4000800063f */
[----:B------:R-:W-:Y:S01]  /*09a0*/  @!UP1 USHF.L.U32 UR6, UR6, 0x1, URZ ;  /* 0x0000000106069899 */ /* 0x000fe2000800063f */
[C---:B------:R-:W-:Y:S01]  /*09b0*/  ISETP.NE.AND P2, PT, R22.reuse, 0x3, PT ;  /* 0x000000031600780c */ /* 0x040fe20003f45270 */
[----:B------:R-:W-:Y:S01]  /*09c0*/  VOTEU.ALL UP5, P1 ;  /* 0x00000000003f7886 */ /* 0x000fe200008a0000 */
[----:B------:R-:W-:Y:S01]  /*09d0*/  VOTEU.ALL UP0, P0 ;  /* 0x00000000003f7886 */ /* 0x000fe20000000000 */
[----:B------:R-:W-:Y:S01]  /*09e0*/  IMAD.MOV.U32 R13, RZ, RZ, 0x1 ;  /* 0x00000001ff0d7424 */ /* 0x000fe200078e00ff */
[----:B--2---:R-:W-:Y:S01]  /*09f0*/  @!UP1 ULEA UR9, UR10, UR9, 0x18 ;  /* 0x000000090a099291 */ /* 0x004fe2000f8ec03f */
[----:B------:R-:W-:Y:S01]  /*0a00*/  VOTEU.ALL UP1, P0 ;  /* 0x00000000003f7886 */ /* 0x000fe20000020000 */
[----:B------:R-:W-:Y:S01]  /*0a10*/  ISETP.EQ.OR P0, PT, R22, RZ, !P2 ;  /* 0x000000ff1600720c */ /* 0x000fe20005702670 */
[----:B---3--:R-:W-:Y:S01]  /*0a20*/  IMAD.MOV R28, RZ, RZ, -R0 ;  /* 0x000000ffff1c7224 */ /* 0x008fe200078e0a00 */
[----:B------:R-:W-:Y:S01]  /*0a30*/  @P3 LEA.HI R0, R12, R12, RZ, 0x1 ;  /* 0x0000000c0c003211 */ /* 0x000fe200078f08ff */
[----:B------:R-:W0:Y:S02]  /*0a40*/  FENCE.VIEW.ASYNC.S ;  /* 0x00000000000073c6 */ /* 0x000e240000000000 */
[----:B0-----:R0:W2:Y:S01]  /*0a50*/  @!UP0 SYNCS.EXCH.64 URZ, [UR8+0x180], UR4 ;  /* 0x00018004083f85b2 */ /* 0x0010a20008000100 */
[----:B------:R-:W-:Y:S01]  /*0a60*/  ISETP.EQ.AND P0, PT, R5, RZ, P0 ;  /* 0x000000ff0500720c */ /* 0x000fe20000702270 */
[----:B------:R-:W-:Y:S01]  /*0a70*/  IMAD R3, R23, R28, R16 ;  /* 0x0000001c17037224 */ /* 0x000fe200078e0210 */
[----:B-1----:R-:W-:-:S02]  /*0a80*/  ISETP.EQ.U32.AND P1, PT, R2, 0x1, PT ;  /* 0x000000010200780c */ /* 0x002fc40003f22070 */
[----:B------:R-:W-:Y:S02]  /*0a90*/  @P3 SHF.R.S32.HI R0, RZ, 0x1, R0 ;  /* 0x00000001ff003819 */ /* 0x000fe40000011400 */
[----:B------:R-:W-:Y:S02]  /*0aa0*/  SEL R7, RZ, 0x1, !P0 ;  /* 0x00000001ff077807 */ /* 0x000fe40004000000 */
[----:B------:R-:W-:Y:S02]  /*0ab0*/  @P3 ISETP.NE.AND P5, PT, R0, R3, PT ;  /* 0x000000030000320c */ /* 0x000fe40003fa5270 */
[----:B------:R-:W-:Y:S02]  /*0ac0*/  ISETP.NE.AND P2, PT, R5, RZ, PT ;  /* 0x000000ff0500720c */ /* 0x000fe40003f45270 */
[----:B------:R-:W-:Y:S02]  /*0ad0*/  SEL R7, R7, 0x2, P4 ;  /* 0x0000000207077807 */ /* 0x000fe40002000000 */
[----:B------:R-:W-:Y:S01]  /*0ae0*/  @P3 SEL R13, RZ, 0x1, P5 ;  /* 0x00000001ff0d3807 */ /* 0x000fe20002800000 */
[----:B------:R0:W1:Y:S01]  /*0af0*/  @!UP1 SYNCS.EXCH.64 URZ, [UR8+0x188], UR4 ;  /* 0x00018804083f95b2 */ /* 0x0000620008000100 */
[----:B------:R-:W-:Y:S01]  /*0b00*/  NOP ;  /* 0x0000000000007918 */ /* 0x000fe20000000000 */
[----:B------:R0:W3:Y:S01]  /*0b10*/  @!UP2 SYNCS.EXCH.64 URZ, [UR9+0x160], UR6 ;  /* 0x00016006093fa5b2 */ /* 0x0000e20008000100 */
[----:B------:R0:W4:Y:S01]  /*0b20*/  @!UP3 SYNCS.EXCH.64 URZ, [UR9+0x168], UR6 ;  /* 0x00016806093fb5b2 */ /* 0x0001220008000100 */
[----:B------:R0:W0:Y:S01]  /*0b30*/  @!UP4 SYNCS.EXCH.64 URZ, [UR9+0x170], UR6 ;  /* 0x00017006093fc5b2 */ /* 0x0000220008000100 */
[----:B------:R0:W0:Y:S01]  /*0b40*/  @!UP5 SYNCS.EXCH.64 URZ, [UR9+0x178], UR6 ;  /* 0x00017806093fd5b2 */ /* 0x0000220008000100 */
[----:B------:R-:W-:Y:S01]  /*0b50*/  NOP ;  /* 0x0000000000007918 */ /* 0x000fe20000000000 */
[----:B--2---:R-:W-:Y:S05]  /*0b60*/  @!P1 BRA `(.L_x_4) ;  /* 0x0000000000089947 */ /* 0x004fea0003800000 */
[----:B01-34-:R-:W-:Y:S01]  /*0b70*/  UCGABAR_ARV ;  /* 0x00000000000079c7 */ /* 0x01bfe20008000000 */
[----:B------:R-:W-:Y:S05]  /*0b80*/  BRA `(.L_x_5) ;  /* 0x0000000000047947 */ /* 0x000fea0003800000 */
.L_x_4:
[----:B01-34-:R-:W-:Y:S01]  /*0b90*/  NOP ;  /* 0x0000000000007918 */ /* 0x01bfe20000000000 */
.L_x_5:
[----:B------:R-:W-:Y:S01]  /*0ba0*/  ULDC.64 UR4, c[0x0][0x698] ;  /* 0x0001a60000047ab9 */ /* 0x000fe20000000a00 */
[----:B------:R-:W-:Y:S01]  /*0bb0*/  ULDC.64 UR16, c[0x0][0x208] ;  /* 0x0000820000107ab9 */ /* 0x000fe20000000a00 */
[----:B------:R-:W-:-:S04]  /*0bc0*/  ISETP.NE.U32.AND P0, PT, RZ, UR4, PT ;  /* 0x00000004ff007c0c */ /* 0x000fc8000bf05070 */
[----:B------:R-:W-:-:S13]  /*0bd0*/  ISETP.NE.AND.EX P0, PT, RZ, UR5, PT, P0 ;  /* 0x00000005ff007c0c */ /* 0x000fda000bf05300 */
[----:B------:R-:W-:Y:S05]  /*0be0*/  @!P0 BRA `(.L_x_6) ;  /* 0x00000000001c8947 */ /* 0x000fea0003800000 */
[----:B------:R-:W0:Y:S02]  /*0bf0*/  LDC.64 R2, c[0x0][0x698] ;  /* 0x0001a600ff027b82 */ /* 0x000e240000000a00 */
[----:B0-----:R-:W2:Y:S02]  /*0c00*/  LDG.E.64 R2, desc[UR16][R2.64] ;  /* 0x0000001002027981 */ /* 0x001ea4000c1e1b00 */
[----:B--2---:R-:W-:-:S04]  /*0c10*/  ISETP.NE.U32.AND P0, PT, R2, RZ, PT ;  /* 0x000000ff0200720c */ /* 0x004fc80003f05070 */
[----:B------:R-:W-:-:S13]  /*0c20*/  ISETP.NE.AND.EX P0, PT, R3, RZ, PT, P0 ;  /* 0x000000ff0300720c */ /* 0x000fda0003f05300 */
[----:B------:R-:W-:Y:S05]  /*0c30*/  @!P0 BRA `(.L_x_6) ;  /* 0x0000000000088947 */ /* 0x000fea0003800000 */
[----:B------:R0:W5:Y:S01]  /*0c40*/  LD.E R14, desc[UR16][R2.64] ;  /* 0x00000010020e7980 */ /* 0x000162000c101900 */
[----:B------:R-:W-:Y:S05]  /*0c50*/  BRA `(.L_x_7) ;  /* 0x0000000000207947 */ /* 0x000fea0003800000 */
.L_x_6:
[----:B------:R-:W-:Y:S02]  /*0c60*/  ULDC.64 UR4, c[0x0][0x688] ;  /* 0x0001a20000047ab9 */ /* 0x000fe40000000a00 */
[----:B------:R-:W-:-:S04]  /*0c70*/  ISETP.NE.U32.AND P0, PT, RZ, UR4, PT ;  /* 0x00000004ff007c0c */ /* 0x000fc8000bf05070 */
[----:B------:R-:W-:-:S13]  /*0c80*/  ISETP.NE.AND.EX P0, PT, RZ, UR5, PT, P0 ;  /* 0x00000005ff007c0c */ /* 0x000fda000bf05300 */
[----:B------:R-:W-:Y:S05]  /*0c90*/  @!P0 BRA `(.L_x_8) ;  /* 0x00000000000c8947 */ /* 0x000fea0003800000 */
[----:B------:R-:W0:Y:S02]  /*0ca0*/  LDC.64 R14, c[0x0][0x688] ;  /* 0x0001a200ff0e7b82 */ /* 0x000e240000000a00 */
[----:B0-----:R1:W5:Y:S01]  /*0cb0*/  LDG.E R14, desc[UR16][R14.64] ;  /* 0x000000100e0e7981 */ /* 0x001362000c1e1900 */
[----:B------:R-:W-:Y:S05]  /*0cc0*/  BRA `(.L_x_7) ;  /* 0x0000000000047947 */ /* 0x000fea0003800000 */
.L_x_8:
[----:B------:R-:W2:Y:S02]  /*0cd0*/  LDC R14, c[0x0][0x680] ;  /* 0x0001a000ff0e7b82 */ /* 0x000ea40000000800 */
.L_x_7:
[----:B------:R-:W-:Y:S02]  /*0ce0*/  ULDC.64 UR4, c[0x0][0x6a0] ;  /* 0x0001a80000047ab9 */ /* 0x000fe40000000a00 */
[----:B------:R-:W-:-:S04]  /*0cf0*/  ISETP.NE.U32.AND P0, PT, RZ, UR4, PT ;  /* 0x00000004ff007c0c */ /* 0x000fc8000bf05070 */
[----:B------:R-:W-:-:S13]  /*0d00*/  ISETP.NE.AND.EX P0, PT, RZ, UR5, PT, P0 ;  /* 0x00000005ff007c0c */ /* 0x000fda000bf05300 */
[----:B------:R-:W-:Y:S05]  /*0d10*/  @!P0 BRA `(.L_x_9) ;  /* 0x00000000001c8947 */ /* 0x000fea0003800000 */
[----:B0-----:R-:W0:Y:S02]  /*0d20*/  LDC.64 R2, c[0x0][0x6a0] ;  /* 0x0001a800ff027b82 */ /* 0x001e240000000a00 */
[----:B0-----:R-:W3:Y:S02]  /*0d30*/  LDG.E.64 R2, desc[UR16][R2.64] ;  /* 0x0000001002027981 */ /* 0x001ee4000c1e1b00 */
[----:B---3--:R-:W-:-:S04]  /*0d40*/  ISETP.NE.U32.AND P0, PT, R2, RZ, PT ;  /* 0x000000ff0200720c */ /* 0x008fc80003f05070 */
[----:B------:R-:W-:-:S13]  /*0d50*/  ISETP.NE.AND.EX P0, PT, R3, RZ, PT, P0 ;  /* 0x000000ff0300720c */ /* 0x000fda0003f05300 */
[----:B------:R-:W-:Y:S05]  /*0d60*/  @!P0 BRA `(.L_x_9) ;  /* 0x0000000000088947 */ /* 0x000fea0003800000 */
[----:B-1----:R0:W5:Y:S01]  /*0d70*/  LD.E R15, desc[UR16][R2.64] ;  /* 0x00000010020f7980 */ /* 0x002162000c101900 */
[----:B------:R-:W-:Y:S05]  /*0d80*/  BRA `(.L_x_10) ;  /* 0x0000000000207947 */ /* 0x000fea0003800000 */
.L_x_9:
[----:B------:R-:W-:Y:S02]  /*0d90*/  ULDC.64 UR4, c[0x0][0x690] ;  /* 0x0001a40000047ab9 */ /* 0x000fe40000000a00 */
[----:B------:R-:W-:-:S04]  /*0da0*/  ISETP.NE.U32.AND P0, PT, RZ, UR4, PT ;  /* 0x00000004ff007c0c */ /* 0x000fc8000bf05070 */
[----:B------:R-:W-:-:S13]  /*0db0*/  ISETP.NE.AND.EX P0, PT, RZ, UR5, PT, P0 ;  /* 0x00000005ff007c0c */ /* 0x000fda000bf05300 */
[----:B------:R-:W-:Y:S05]  /*0dc0*/  @!P0 BRA `(.L_x_11) ;  /* 0x00000000000c8947 */ /* 0x000fea0003800000 */
[----:B0-----:R-:W1:Y:S02]  /*0dd0*/  LDC.64 R2, c[0x0][0x690] ;  /* 0x0001a400ff027b82 */ /* 0x001e640000000a00 */
[----:B-1----:R1:W5:Y:S01]  /*0de0*/  LDG.E R15, desc[UR16][R2.64] ;  /* 0x00000010020f7981 */ /* 0x002362000c1e1900 */
[----:B------:R-:W-:Y:S05]  /*0df0*/  BRA `(.L_x_10) ;  /* 0x0000000000047947 */ /* 0x000fea0003800000 */
.L_x_11:
[----:B-1----:R-:W3:Y:S02]  /*0e00*/  LDC R15, c[0x0][0x684] ;  /* 0x0001a100ff0f7b82 */ /* 0x002ee40000000800 */
.L_x_10:
[----:B------:R-:W4:Y:S01]  /*0e10*/  LDC R0, c[0x0][0x75c] ;  /* 0x0001d700ff007b82 */ /* 0x000f220000000800 */
[----:B------:R-:W-:Y:S01]  /*0e20*/  ULDC UR8, c[0x0][0x604] ;  /* 0x0001810000087ab9 */ /* 0x000fe20000000800 */
[----:B------:R-:W-:Y:S01]  /*0e30*/  ISETP.NE.AND P0, PT, R5, 0x2, PT ;  /* 0x000000020500780c */ /* 0x000fe20003f05270 */
[----:B------:R-:W-:Y:S01]  /*0e40*/  UIADD3 UR8, UR8, 0x1f, URZ ;  /* 0x0000001f08087890 */ /* 0x000fe2000fffe03f */
[----:B------:R-:W-:Y:S01]  /*0e50*/  IMAD.U32 R4, RZ, RZ, UR13 ;  /* 0x0000000dff047e24 */ /* 0x000fe2000f8e00ff */
[----:B------:R-:W-:Y:S01]  /*0e60*/  UMOV UR5, URZ ;  /* 0x0000003f00057c82 */ /* 0x000fe20008000000 */
[----:B------:R-:W-:Y:S01]  /*0e70*/  UMOV UR4, URZ ;  /* 0x0000003f00047c82 */ /* 0x000fe20008000000 */
[----:B------:R-:W-:Y:S01]  /*0e80*/  USHF.R.S32.HI UR9, URZ, 0x1f, UR8 ;  /* 0x0000001f3f097899 */ /* 0x000fe20008011408 */
[----:B------:R-:W-:-:S03]  /*0e90*/  ULDC.64 UR10, c[0x0][0x750] ;  /* 0x0001d400000a7ab9 */ /* 0x000fc60000000a00 */
[----:B------:R-:W-:Y:S01]  /*0ea0*/  ULEA.HI UR9, UR9, UR8, URZ, 0x5 ;  /* 0x0000000809097291 */ /* 0x000fe2000f8f283f */
[----:B----4-:R-:W-:-:S13]  /*0eb0*/  ISETP.NE.AND P3, PT, R0, 0x1, PT ;  /* 0x000000010000780c */ /* 0x010fda0003f65270 */
[----:B01----:R-:W0:Y:S01]  /*0ec0*/  @P3 LDC R3, c[0x0][0x10] ;  /* 0x00000400ff033b82 */ /* 0x003e220000000800 */
[----:B------:R-:W-:Y:S02]  /*0ed0*/  @P3 IMAD.MOV.U32 R17, RZ, RZ, RZ ;  /* 0x000000ffff113224 */ /* 0x000fe400078e00ff */
[----:B------:R-:W-:-:S05]  /*0ee0*/  @P3 IMAD.MOV.U32 R5, RZ, RZ, RZ ;  /* 0x000000ffff053224 */ /* 0x000fca00078e00ff */
[----:B------:R-:W1:Y:S01]  /*0ef0*/  @!P3 LDC R9, c[0x0][0xc] ;  /* 0x00000300ff09bb82 */ /* 0x000e620000000800 */
[----:B------:R-:W-:Y:S01]  /*0f00*/  ULDC UR6, c[0x0][0xc] ;  /* 0x0000030000067ab9 */ /* 0x000fe20000000800 */
[----:B------:R-:W-:Y:S02]  /*0f10*/  ULDC UR7, c[0x0][0x10] ;  /* 0x0000040000077ab9 */ /* 0x000fe40000000800 */
[----:B------:R-:W-:-:S04]  /*0f20*/  UIMAD.WIDE.U32 UR6, UR6, UR7, URZ ;  /* 0x00000007060672a5 */ /* 0x000fc8000f8e003f */
[----:B------:R-:W4:Y:S01]  /*0f30*/  LDC R8, c[0x0][0x14] ;  /* 0x00000500ff087b82 */ /* 0x000f220000000800 */
[----:B0-----:R-:W-:-:S04]  /*0f40*/  @P3 IMAD.WIDE.U32 R2, R3, UR13, R16 ;  /* 0x0000000d03023c25 */ /* 0x001fc8000f8e0010 */
[----:B------:R-:W-:Y:S02]  /*0f50*/  @P3 IMAD.IADD R3, R3, 0x1, R5 ;  /* 0x0000000103033824 */ /* 0x000fe400078e0205 */
[----:B------:R-:W-:Y:S02]  /*0f60*/  IMAD.MOV.U32 R5, RZ, RZ, RZ ;  /* 0x000000ffff057224 */ /* 0x000fe400078e00ff */
[----:B-1----:R-:W-:-:S04]  /*0f70*/  @!P3 IMAD.WIDE.U32 R4, R16, R9, R4 ;  /* 0x000000091004b225 */ /* 0x002fc800078e0004 */
[----:B------:R-:W-:Y:S02]  /*0f80*/  @!P3 IMAD.MOV.U32 R2, RZ, RZ, R4 ;  /* 0x000000ffff02b224 */ /* 0x000fe400078e0004 */
[C---:B----4-:R-:W-:Y:S02]  /*0f90*/  IMAD R19, R8.reuse, UR7, RZ ;  /* 0x0000000708137c24 */ /* 0x050fe4000f8e02ff */
[----:B------:R-:W-:Y:S01]  /*0fa0*/  IMAD.WIDE.U32 R8, R8, UR6, RZ ;  /* 0x0000000608087c25 */ /* 0x000fe2000f8e00ff */
[----:B------:R-:W-:-:S03]  /*0fb0*/  USHF.R.S32.HI UR6, URZ, 0x5, UR9 ;  /* 0x000000053f067899 */ /* 0x000fc60008011409 */
[----:B------:R-:W-:Y:S02]  /*0fc0*/  @!P3 IMAD.MOV.U32 R3, RZ, RZ, R5 ;  /* 0x000000ffff03b224 */ /* 0x000fe400078e0005 */
[----:B------:R-:W-:Y:S01]  /*0fd0*/  IMAD.IADD R0, R9, 0x1, R19 ;  /* 0x0000000109007824 */ /* 0x000fe200078e0213 */
[----:B------:R-:W-:Y:S06]  /*0fe0*/  @P0 BRA `(.L_x_12) ;  /* 0x0000000000280947 */ /* 0x000fec0003800000 */
[----:B------:R-:W-:Y:S01]  /*0ff0*/  UIMAD.WIDE.U32 UR4, UR6, -0x79e79e79, URZ ;  /* 0x86186187060478a5 */ /* 0x000fe2000f8e003f */
[----:B------:R-:W-:Y:S01]  /*1000*/  IADD3 R2, P0, R2, R8, RZ ;  /* 0x0000000802027210 */ /* 0x000fe20007f1e0ff */
[----:B------:R-:W-:Y:S02]  /*1010*/  UISETP.GE.U32.AND UP0, UPT, UR6, 0x15, UPT ;  /* 0x000000150600788c */ /* 0x000fe4000bf06070 */
[----:B------:R-:W-:Y:S02]  /*1020*/  UIADD3 UR4, -UR5, UR6, URZ ;  /* 0x0000000605047290 */ /* 0x000fe4000fffe13f */
[----:B------:R-:W-:Y:S02]  /*1030*/  IMAD.X R3, R0, 0x1, R3, P0 ;  /* 0x0000000100037824 */ /* 0x000fe400000e0603 */
[----:B------:R-:W-:-:S04]  /*1040*/  ULEA.HI UR4, UR4, UR5, URZ, 0x1f ;  /* 0x0000000504047291 */ /* 0x000fc8000f8ff83f */
[----:B------:R-:W-:-:S03]  /*1050*/  USHF.R.U32.HI UR5, URZ, 0x4, UR4 ;  /* 0x000000043f057899 */ /* 0x000fc60008011604 */
[----:B------:R-:W-:Y:S01]  /*1060*/  UMOV UR4, URZ ;  /* 0x0000003f00047c82 */ /* 0x000fe20008000000 */
[----:B------:R-:W-:Y:S02]  /*1070*/  @UP0 ULOP3.LUT UR4, UR5, 0x1, URZ, 0xc0, !UPT ;  /* 0x0000000105040892 */ /* 0x000fe4000f8ec03f */
[----:B------:R-:W-:-:S12]  /*1080*/  UIMAD UR5, UR5, -0x15, UR6 ;  /* 0xffffffeb050578a4 */ /* 0x000fd8000f8e0206 */
.L_x_12:
[----:B------:R-:W-:Y:S01]  /*1090*/  ISETP.GE.U32.AND P0, PT, R2, UR10, PT ;  /* 0x0000000a02007c0c */ /* 0x000fe2000bf06070 */
[----:B------:R-:W-:Y:S01]  /*10a0*/  IMAD.MOV.U32 R6, RZ, RZ, -0x1 ;  /* 0xffffffffff067424 */ /* 0x000fe200078e00ff */
[----:B------:R-:W-:Y:S01]  /*10b0*/  PRMT R18, RZ, 0x7610, R18 ;  /* 0x00007610ff127816 */ /* 0x000fe20000000012 */
[----:B------:R-:W-:Y:S01]  /*10c0*/  IMAD.MOV.U32 R5, RZ, RZ, -0x1 ;  /* 0xffffffffff057424 */ /* 0x000fe200078e00ff */
[----:B------:R-:W-:Y:S01]  /*10d0*/  ISETP.GE.U32.AND.EX P0, PT, R3, UR11, PT, P0 ;  /* 0x0000000b03007c0c */ /* 0x000fe2000bf06100 */
[----:B------:R-:W-:-:S12]  /*10e0*/  IMAD.MOV.U32 R4, RZ, RZ, -0x1 ;  /* 0xffffffffff047424 */ /* 0x000fd800078e00ff */
[----:B------:R-:W-:Y:S05]  /*10f0*/  @P0 BRA `(.L_x_13) ;  /* 0x0000000400240947 */ /* 0x000fea0003800000 */
[----:B------:R-:W0:Y:S01]  /*1100*/  LDC.64 R30, c[0x0][0x728] ;  /* 0x0001ca00ff1e7b82 */ /* 0x000e220000000a00 */
[----:B------:R-:W-:Y:S02]  /*1110*/  IMAD.MOV.U32 R4, RZ, RZ, R2 ;  /* 0x000000ffff047224 */ /* 0x000fe400078e0002 */
[----:B------:R-:W-:-:S05]  /*1120*/  IMAD.MOV.U32 R5, RZ, RZ, R3 ;  /* 0x000000ffff057224 */ /* 0x000fca00078e0003 */
[----:B------:R-:W1:Y:S08]  /*1130*/  LDC R6, c[0x0][0x730] ;  /* 0x0001cc00ff067b82 */ /* 0x000e700000000800 */
[----:B------:R-:W4:Y:S01]  /*1140*/  LDC.64 R32, c[0x0][0x720] ;  /* 0x0001c800ff207b82 */ /* 0x000f220000000a00 */
[----:B0-----:R-:W-:-:S04]  /*1150*/  ISETP.NE.U32.AND P0, PT, R30, RZ, PT ;  /* 0x000000ff1e00720c */ /* 0x001fc80003f05070 */
[----:B------:R-:W-:-:S13]  /*1160*/  ISETP.NE.AND.EX P0, PT, R31, RZ, PT, P0 ;  /* 0x000000ff1f00720c */ /* 0x000fda0003f05300 */
[----:B-1--4-:R-:W-:Y:S05]  /*1170*/  @!P0 BRA `(.L_x_14) ;  /* 0x0000000000288947 */ /* 0x012fea0003800000 */
[----:B------:R-:W0:Y:S02]  /*1180*/  LDC R21, c[0x0][0x734] ;  /* 0x0001cd00ff157b82 */ /* 0x000e240000000800 */
[----:B0-----:R-:W-:-:S05]  /*1190*/  IADD3 R21, P0, R2, R21, RZ ;  /* 0x0000001502157210 */ /* 0x001fca0007f1e0ff */
[----:B------:R-:W-:-:S04]  /*11a0*/  IMAD.X R25, RZ, RZ, R3, P0 ;  /* 0x000000ffff197224 */ /* 0x000fc800000e0603 */
[----:B------:R-:W-:-:S04]  /*11b0*/  IMAD.WIDE.U32 R4, R25, R30, RZ ;  /* 0x0000001e19047225 */ /* 0x000fc800078e00ff */
[----:B------:R-:W-:-:S04]  /*11c0*/  IMAD.WIDE.U32 R18, P0, R21, R31, R4 ;  /* 0x0000001f15127225 */ /* 0x000fc80007800004 */
[----:B------:R-:W-:-:S04]  /*11d0*/  IMAD.WIDE.U32 R4, R21, R30, RZ ;  /* 0x0000001e15047225 */ /* 0x000fc800078e00ff */
[----:B------:R-:W-:Y:S01]  /*11e0*/  IMAD.X R21, RZ, RZ, RZ, P0 ;  /* 0x000000ffff157224 */ /* 0x000fe200000e06ff */
[----:B------:R-:W-:Y:S01]  /*11f0*/  IADD3 RZ, P0, R5, R18, RZ ;  /* 0x0000001205ff7210 */ /* 0x000fe20007f1e0ff */
[----:B------:R-:W-:-:S04]  /*1200*/  IMAD.MOV.U32 R20, RZ, RZ, R19 ;  /* 0x000000ffff147224 */ /* 0x000fc800078e0013 */
[----:B------:R-:W-:-:S08]  /*1210*/  IMAD.WIDE.U32.X R4, R25, R31, R20, P0 ;  /* 0x0000001f19047225 */ /* 0x000fd000000e0414 */
.L_x_14:
[----:B------:R-:W0:Y:S01]  /*1220*/  LDC.64 R34, c[0x0][0x740] ;  /* 0x0001d000ff227b82 */ /* 0x000e220000000a00 */
[-CC-:B------:R-:W-:Y:S01]  /*1230*/  SHF.R.U64 R36, R4, R6.reuse, R5.reuse ;  /* 0x0000000604247219 */ /* 0x180fe20000001205 */
[----:B------:R-:W-:Y:S01]  /*1240*/  IMAD.MOV.U32 R37, RZ, RZ, 0x1 ;  /* 0x00000001ff257424 */ /* 0x000fe200078e00ff */
[----:B------:R-:W-:Y:S02]  /*1250*/  SHF.R.U32.HI R4, RZ, R6, R5 ;  /* 0x00000006ff047219 */ /* 0x000fe40000011605 */
[----:B------:R-:W-:-:S03]  /*1260*/  IADD3 R19, P0, RZ, -R36, RZ ;  /* 0x80000024ff137210 */ /* 0x000fc60007f1e0ff */
[----:B------:R-:W1:Y:S02]  /*1270*/  LDC R18, c[0x0][0x718] ;  /* 0x0001c600ff127b82 */ /* 0x000e640000000800 */
[----:B------:R-:W-:-:S04]  /*1280*/  IMAD.X R5, RZ, RZ, ~R4, P0 ;  /* 0x000000ffff057224 */ /* 0x000fc800000e0e04 */
[-C--:B------:R-:W-:Y:S02]  /*1290*/  IMAD R6, R5, R32.reuse, RZ ;  /* 0x0000002005067224 */ /* 0x080fe400078e02ff */
[----:B------:R-:W4:Y:S01]  /*12a0*/  LDC R21, c[0x0][0x708] ;  /* 0x0001c200ff157b82 */ /* 0x000f220000000800 */
[----:B------:R-:W-:-:S04]  /*12b0*/  IMAD.WIDE.U32 R4, R19, R32, R2 ;  /* 0x0000002013047225 */ /* 0x000fc800078e0002 */
[----:B------:R-:W-:-:S03]  /*12c0*/  IMAD R19, R19, R33, R6 ;  /* 0x0000002113137224 */ /* 0x000fc600078e0206 */
[----:B------:R-:W2:Y:S01]  /*12d0*/  LDC R30, c[0x0][0x758] ;  /* 0x0001d600ff1e7b82 */ /* 0x000ea20000000800 */
[----:B------:R-:W-:Y:S01]  /*12e0*/  IMAD.IADD R5, R5, 0x1, R19 ;  /* 0x0000000105057824 */ /* 0x000fe200078e0213 */
[----:B0-----:R-:W-:Y:S01]  /*12f0*/  ISETP.NE.U32.AND P0, PT, R34, RZ, PT ;  /* 0x000000ff2200720c */ /* 0x001fe20003f05070 */
[----:B------:R-:W-:-:S03]  /*1300*/  IMAD.MOV.U32 R19, RZ, RZ, -0x1 ;  /* 0xffffffffff137424 */ /* 0x000fc600078e00ff */
[----:B------:R-:W-:Y:S02]  /*1310*/  ISETP.NE.AND.EX P0, PT, R35, RZ, PT, P0 ;  /* 0x000000ff2300720c */ /* 0x000fe40003f05300 */
[----:B------:R-:W0:Y:S01]  /*1320*/  LDC R29, c[0x0][0x700] ;  /* 0x0001c000ff1d7b82 */ /* 0x000e220000000800 */
[-CC-:B-1----:R-:W-:Y:S02]  /*1330*/  SHF.R.U64 R27, R4, R18.reuse, R5.reuse ;  /* 0x00000012041b7219 */ /* 0x182fe40000001205 */
[----:B------:R-:W-:-:S05]  /*1340*/  SHF.R.U32.HI R4, RZ, R18, R5 ;  /* 0x00000012ff047219 */ /* 0x000fca0000011605 */
[----:B------:R-:W1:Y:S01]  /*1350*/  LDC R31, c[0x0][0x748] ;  /* 0x0001d200ff1f7b82 */ /* 0x000e620000000800 */
[-CC-:B----4-:R-:W-:Y:S02]  /*1360*/  SHF.R.U64 R39, R27, R21.reuse, R4.reuse ;  /* 0x000000151b277219 */ /* 0x190fe40000001204 */
[----:B------:R-:W-:-:S05]  /*1370*/  SHF.R.U32.HI R5, RZ, R21, R4 ;  /* 0x00000015ff057219 */ /* 0x000fca0000011604 */
[----:B------:R-:W4:Y:S01]  /*1380*/  LDC R33, c[0x0][0x738] ;  /* 0x0001ce00ff217b82 */ /* 0x000f220000000800 */
[-C--:B--2---:R-:W-:Y:S02]  /*1390*/  SHF.L.U32 R4, R19, R30.reuse, RZ ;  /* 0x0000001e13047219 */ /* 0x084fe400000006ff */
[--C-:B------:R-:W-:Y:S02]  /*13a0*/  SHF.R.U64 R38, R39, R30, R5.reuse ;  /* 0x0000001e27267219 */ /* 0x100fe40000001205 */
[----:B------:R-:W-:Y:S02]  /*13b0*/  LOP3.LUT R6, RZ, R4, RZ, 0x33, !PT ;  /* 0x00000004ff067212 */ /* 0x000fe400078e33ff */
[----:B------:R-:W-:Y:S01]  /*13c0*/  SHF.R.U32.HI R5, RZ, R30, R5 ;  /* 0x0000001eff057219 */ /* 0x000fe20000011605 */
[----:B------:R-:W2:Y:S01]  /*13d0*/  LDC R32, c[0x0][0x710] ;  /* 0x0001c400ff207b82 */ /* 0x000ea20000000800 */
[----:B------:R-:W-:Y:S01]  /*13e0*/  IMAD.MOV.U32 R4, RZ, RZ, R38 ;  /* 0x000000ffff047224 */ /* 0x000fe200078e0026 */
[----:B------:R-:W-:Y:S06]  /*13f0*/  @!P0 BRA `(.L_x_15) ;  /* 0x0000000000288947 */ /* 0x000fec0003800000 */
[----:B------:R-:W3:Y:S02]  /*1400*/  LDC R21, c[0x0][0x74c] ;  /* 0x0001d300ff157b82 */ /* 0x000ee40000000800 */
[----:B---3--:R-:W-:-:S05]  /*1410*/  IADD3 R21, P0, R38, R21, RZ ;  /* 0x0000001526157210 */ /* 0x008fca0007f1e0ff */
        /* <DEDUP_REMOVED lines=8> */
.L_x_15:
[----:B-1----:R-:W-:Y:S01]  /*14a0*/  SHF.R.U64 R17, R4, R31, R5 ;  /* 0x0000001f04117219 */ /* 0x002fe20000001205 */
[----:B------:R-:W-:Y:S01]  /*14b0*/  @P3 IMAD R26, R23, R28, R16 ;  /* 0x0000001c171a3224 */ /* 0x000fe200078e0210 */
[----:B------:R-:W-:Y:S02]  /*14c0*/  SHF.L.U32 R4, R37, R30, RZ ;  /* 0x0000001e25047219 */ /* 0x000fe400000006ff */
[----:B------:R-:W-:Y:S01]  /*14d0*/  LOP3.LUT R5, R39, R6, RZ, 0xc0, !PT ;  /* 0x0000000627057212 */ /* 0x000fe200078ec0ff */
[----:B0-----:R-:W-:Y:S02]  /*14e0*/  VIADD R6, R29, 0xffffffff ;  /* 0xffffffff1d067836 */ /* 0x001fe40000000000 */
[----:B------:R-:W-:Y:S02]  /*14f0*/  IMAD.MOV R18, RZ, RZ, -R17 ;  /* 0x000000ffff127224 */ /* 0x000fe400078e0a11 */
[----:B------:R-:W-:Y:S01]  /*1500*/  IMAD R5, R4, R17, R5 ;  /* 0x0000001104057224 */ /* 0x000fe200078e0205 */
[----:B------:R-:W-:Y:S01]  /*1510*/  LOP3.LUT R17, R27, R6, RZ, 0xc0, !PT ;  /* 0x000000061b117212 */ /* 0x000fe200078ec0ff */
[----:B----4-:R-:W-:-:S02]  /*1520*/  IMAD R4, R18, R33, R38 ;  /* 0x0000002112047224 */ /* 0x010fc400078e0226 */
[----:B--2---:R-:W-:Y:S02]  /*1530*/  IMAD R6, R5, R32, R26 ;  /* 0x0000002005067224 */ /* 0x004fe400078e021a */
[----:B------:R-:W-:Y:S02]  /*1540*/  IMAD R17, R4, R29, R17 ;  /* 0x0000001d04117224 */ /* 0x000fe400078e0211 */
[----:B------:R-:W-:Y:S02]  /*1550*/  IMAD.MOV.U32 R18, RZ, RZ, 0x1 ;  /* 0x00000001ff127424 */ /* 0x000fe400078e00ff */
[----:B------:R-:W-:Y:S01]  /*1560*/  IMAD.MOV.U32 R4, RZ, RZ, R36 ;  /* 0x000000ffff047224 */ /* 0x000fe200078e0024 */
[----:B------:R-:W-:Y:S02]  /*1570*/  SEL R5, R17, R6, !P3 ;  /* 0x0000000611057207 */ /* 0x000fe40005800000 */
[----:B------:R-:W-:-:S07]  /*1580*/  SEL R6, R6, R17, !P3 ;  /* 0x0000001106067207 */ /* 0x000fce0005800000 */
.L_x_13:
[----:B------:R-:W-:Y:S05]  /*1590*/  @!P1 BRA `(.L_x_16) ;  /* 0x00000000000c9947 */ /* 0x000fea0003800000 */
[----:B------:R-:W-:Y:S01]  /*15a0*/  UCGABAR_WAIT ;  /* 0x0000000000007dc7 */ /* 0x000fe20008000000 */
[----:B------:R-:W-:Y:S01]  /*15b0*/  CCTL.IVALL ;  /* 0x00000000ff00798f */ /* 0x000fe20002000000 */
[----:B------:R-:W-:Y:S05]  /*15c0*/  BRA `(.L_x_17) ;  /* 0x0000000000047947 */ /* 0x000fea0003800000 */
.L_x_16:
[----:B------:R-:W-:Y:S06]  /*15d0*/  BAR.SYNC.DEFER_BLOCKING 0x0 ;  /* 0x0000000000007b1d */ /* 0x000fec0000010000 */
.L_x_17:
[----:B------:R-:W-:Y:S05]  /*15e0*/  @!P2 BRA `(.L_x_18) ;  /* 0x0000005c0014a947 */ /* 0x000fea0003800000 */
[----:B------:R-:W-:-:S13]  /*15f0*/  ISETP.GT.U32.AND P0, PT, R40, 0x1, PT ;  /* 0x000000012800780c */ /* 0x000fda0003f04070 */
[----:B------:R-:W-:Y:S05]  /*1600*/  @P0 EXIT ;  /* 0x000000000000094d */ /* 0x000fea0003800000 */
.L_x_19:
[----:B------:R-:W-:-:S08]  /*1610*/  NOP ;  /* 0x0000000000007918 */ /* 0x000fd00000000000 */
[----:B------:R-:W0:Y:S02]  /*1620*/  USETMAXREG.TRY_ALLOC.CTAPOOL UP0, 0xe8 ;  /* 0x000000e8000079c8 */ /* 0x000e240008000600 */
[----:B0-----:R-:W-:-:S13]  /*1630*/  PLOP3.LUT P0, PT, PT, PT, UP0, 0x80, 0x0 ;  /* 0x000000000000781c */ /* 0x001fda0003f0f008 */
[----:B------:R-:W-:Y:S05]  /*1640*/  @!P0 BRA `(.L_x_19) ;  /* 0xfffffffc00f08947 */ /* 0x000fea000383ffff */
[----:B------:R-:W-:-:S13]  /*1650*/  LOP3.LUT P0, RZ, R18, 0xff, RZ, 0xc0, !PT ;  /* 0x000000ff12ff7812 */ /* 0x000fda000780c0ff */
[----:B------:R-:W-:Y:S05]  /*1660*/  @!P0 EXIT ;  /* 0x000000000000894d */ /* 0x000fea0003800000 */
[----:B------:R-:W0:Y:S01]  /*1670*/  S2UR UR8, SR_CgaCtaId ;  /* 0x00000000000879c3 */ /* 0x000e220000008800 */
[-C--:B------:R-:W-:Y:S01]  /*1680*/  LEA.HI R17, R24, R11.reuse, RZ, 0x2 ;  /* 0x0000000b18117211 */ /* 0x080fe200078f10ff */
[----:B------:R-:W-:Y:S01]  /*1690*/  UMOV UR7, 0x400 ;  /* 0x0000040000077882 */ /* 0x000fe20000000000 */
[-C--:B------:R-:W-:Y:S01]  /*16a0*/  LEA.HI R10, R11, R11.reuse, RZ, 0x1 ;  /* 0x0000000b0b0a7211 */ /* 0x080fe200078f08ff */
[----:B------:R-:W-:Y:S01]  /*16b0*/  UIADD3 UR9, UR12, -0x1, URZ ;  /* 0xffffffff0c097890 */ /* 0x000fe2000fffe03f */
[----:B------:R-:W-:Y:S01]  /*16c0*/  LOP3.LUT R20, R17, 0xfffffffc, RZ, 0xc0, !PT ;  /* 0xfffffffc11147812 */ /* 0x000fe200078ec0ff */
[----:B------:R-:W-:Y:S01]  /*16d0*/  ULDC UR14, c[0x0][0x284] ;  /* 0x0000a100000e7ab9 */ /* 0x000fe20000000800 */
[----:B------:R-:W-:Y:S01]  /*16e0*/  LOP3.LUT R16, R10, 0x7ffffe, RZ, 0xc0, !PT ;  /* 0x007ffffe0a107812 */ /* 0x000fe200078ec0ff */
[----:B------:R-:W-:Y:S01]  /*16f0*/  UISETP.NE.AND UP0, UPT, UR9, URZ, UPT ;  /* 0x0000003f0900728c */ /* 0x000fe2000bf05270 */
[--C-:B------:R-:W-:Y:S01]  /*1700*/  SHF.R.S32.HI R18, RZ, 0x2, R17.reuse ;  /* 0x00000002ff127819 */ /* 0x100fe20000011411 */
[C---:B------:R-:W-:Y:S01]  /*1710*/  IMAD.IADD R20, R11.reuse, 0x1, -R20 ;  /* 0x000000010b147824 */ /* 0x040fe200078e0a14 */
[----:B------:R-:W-:Y:S01]  /*1720*/  SHF.R.S32.HI R19, RZ, 0x1f, R17 ;  /* 0x0000001fff137819 */ /* 0x000fe20000011411 */
[C---:B------:R-:W-:Y:S01]  /*1730*/  IMAD.IADD R16, R11.reuse, 0x1, -R16 ;  /* 0x000000010b107824 */ /* 0x040fe200078e0a10 */
[----:B------:R-:W-:Y:S01]  /*1740*/  LEA.HI R24, R24, R11, RZ, 0x5 ;  /* 0x0000000b18187211 */ /* 0x000fe200078f28ff */
[----:B------:R-:W-:Y:S01]  /*1750*/  USEL UR11, URZ, 0x1, UP0 ;  /* 0x000000013f0b7887 */ /* 0x000fe20008000000 */
[----:B------:R-:W-:Y:S01]  /*1760*/  LOP3.LUT P0, RZ, R11, 0x7, RZ, 0xc0, !PT ;  /* 0x000000070bff7812 */ /* 0x000fe2000780c0ff */
[----:B------:R-:W-:Y:S01]  /*1770*/  USHF.L.U32 UR20, UR6, 0x1, URZ ;  /* 0x0000000106147899 */ /* 0x000fe2000800063f */
[----:B------:R-:W-:-:S02]  /*1780*/  LEA.HI R19, R19, R18, RZ, 0x3 ;  /* 0x0000001213137211 */ /* 0x000fc400078f18ff */
[----:B------:R-:W-:Y:S01]  /*1790*/  SHF.R.S32.HI R11, RZ, 0x1, R10 ;  /* 0x00000001ff0b7819 */ /* 0x000fe2000001140a */
[----:B------:R-:W-:Y:S01]  /*17a0*/  IMAD.U32 R100, RZ, RZ, UR11 ;  /* 0x0000000bff647e24 */ /* 0x000fe2000f8e00ff */
[----:B------:R-:W-:Y:S02]  /*17b0*/  LOP3.LUT R19, R19, 0xfffffff8, RZ, 0xc0, !PT ;  /* 0xfffffff813137812 */ /* 0x000fe400078ec0ff */
[----:B------:R-:W-:Y:S01]  /*17c0*/  LEA.HI R10, R10, R11, RZ, 0x1 ;  /* 0x0000000b0a0a7211 */ /* 0x000fe200078f08ff */
[----:B0-----:R-:W-:Y:S01]  /*17d0*/  ULEA UR7, UR8, UR7, 0x18 ;  /* 0x0000000708077291 */ /* 0x001fe2000f8ec03f */
[----:B------:R-:W-:Y:S01]  /*17e0*/  SHF.R.S32.HI R24, RZ, 0x5, R24 ;  /* 0x00000005ff187819 */ /* 0x000fe20000011418 */
[----:B------:R-:W-:Y:S01]  /*17f0*/  IMAD.IADD R19, R18, 0x1, -R19 ;  /* 0x0000000112137824 */ /* 0x000fe200078e0a13 */
[----:B------:R-:W-:Y:S01]  /*1800*/  LOP3.LUT R10, R10, 0x7fffffe, RZ, 0xc0, !PT ;  /* 0x07fffffe0a0a7812 */ /* 0x000fe200078ec0ff */
[----:B------:R-:W-:Y:S01]  /*1810*/  USHF.L.U32 UR8, UR9, 0x3, URZ ;  /* 0x0000000309087899 */ /* 0x000fe2000800063f */
[----:B------:R-:W-:Y:S01]  /*1820*/  ISETP.LT.U32.AND P0, PT, R12, 0x2, !P0 ;  /* 0x000000020c00780c */ /* 0x000fe20004701070 */
[----:B------:R-:W-:Y:S01]  /*1830*/  IMAD R16, R24, 0x2, R16 ;  /* 0x0000000218107824 */ /* 0x000fe200078e0210 */
[----:B------:R-:W-:Y:S01]  /*1840*/  UIADD3 UR9, UR7, 0x280, URZ ;  /* 0x0000028007097890 */ /* 0x000fe2000fffe03f */
[----:B------:R-:W-:Y:S01]  /*1850*/  IMAD.IADD R11, R11, 0x1, -R10 ;  /* 0x000000010b0b7824 */ /* 0x000fe200078e0a0a */
[----:B------:R-:W-:Y:S01]  /*1860*/  UIADD3 UR10, UR7, 0xaa80, URZ ;  /* 0x0000aa80070a7890 */ /* 0x000fe2000fffe03f */
[--C-:B------:R-:W-:Y:S01]  /*1870*/  IMAD R16, R16, 0x8, R19.reuse ;  /* 0x0000000810107824 */ /* 0x100fe200078e0213 */
[----:B------:R-:W-:Y:S01]  /*1880*/  USHF.R.U32.HI UR9, URZ, 0x4, UR9 ;  /* 0x000000043f097899 */ /* 0x000fe20008011609 */
[C-C-:B------:R-:W-:Y:S01]  /*1890*/  IMAD R10, R24.reuse, 0x10, R19.reuse ;  /* 0x00000010180a7824 */ /* 0x140fe200078e0213 */
[----:B------:R-:W-:Y:S01]  /*18a0*/  USHF.R.U32.HI UR10, URZ, 0x4, UR10 ;  /* 0x000000043f0a7899 */ /* 0x000fe2000801160a */
[----:B------:R-:W-:Y:S01]  /*18b0*/  IMAD R17, R24, -0x10, -R19 ;  /* 0xfffffff018117824 */ /* 0x000fe200078e0a13 */
[----:B------:R-:W-:Y:S01]  /*18c0*/  VIMNMX R19, RZ, UR6, PT ;  /* 0x00000006ff137c48 */ /* 0x000fe2000bfe0100 */
[----:B------:R-:W-:Y:S01]  /*18d0*/  IMAD R16, R16, 0x2, R11 ;  /* 0x0000000210107824 */ /* 0x000fe200078e020b */
[----:B------:R-:W-:Y:S01]  /*18e0*/  UIADD3 UR21, UR7, 0x160, URZ ;  /* 0x0000016007157890 */ /* 0x000fe2000fffe03f */
[----:B------:R-:W-:Y:S01]  /*18f0*/  LOP3.LUT R101, R7, 0x1, RZ, 0xfc, !PT ;  /* 0x0000000107657812 */ /* 0x000fe200078efcff */
[----:B------:R-:W-:Y:S01]  /*1900*/  ULOP3.LUT UR8, UR8, 0x8, URZ, 0xc0, !UPT ;  /* 0x0000000808087892 */ /* 0x000fe2000f8ec03f */
[----:B------:R-:W-:Y:S01]  /*1910*/  IADD3 R19, -R19, UR6, RZ ;  /* 0x0000000613137c10 */ /* 0x000fe2000fffe1ff */
[----:B------:R-:W-:Y:S01]  /*1920*/  ULOP3.LUT UR9, UR9, 0x3fff, URZ, 0xc0, !UPT ;  /* 0x00003fff09097892 */ /* 0x000fe2000f8ec03f */
[----:B------:R-:W-:Y:S01]  /*1930*/  SEL R18, RZ, 0x1, !P0 ;  /* 0x00000001ff127807 */ /* 0x000fe20004000000 */
[----:B------:R-:W-:Y:S01]  /*1940*/  ULOP3.LUT UR10, UR10, 0x3fff, URZ, 0xc0, !UPT ;  /* 0x00003fff0a0a7892 */ /* 0x000fe2000f8ec03f */
[----:B------:R-:W-:Y:S01]  /*1950*/  VIADD R17, R17, UR14 ;  /* 0x0000000e11117c36 */ /* 0x000fe20008000000 */
[----:B------:R-:W-:Y:S01]  /*1960*/  SHF.R.S32.HI R11, RZ, 0x1f, R10 ;  /* 0x0000001fff0b7819 */ /* 0x000fe2000001140a */
[----:B------:R-:W-:Y:S01]  /*1970*/  IMAD.SHL.U32 R16, R16, 0x20, RZ ;  /* 0x0000002010107824 */ /* 0x000fe200078e00ff */
[----:B------:R-:W-:-:S02]  /*1980*/  ULEA UR12, UR12, UR21, 0x3 ;  /* 0x000000150c0c7291 */ /* 0x000fc4000f8e183f */
[----:B------:R-:W-:Y:S02]  /*1990*/  ULOP3.LUT UR22, UR8, 0x8, URZ, 0x3c, !UPT ;  /* 0x0000000808167892 */ /* 0x000fe4000f8e3c3f */
[----:B------:R-:W-:Y:S02]  /*19a0*/  ULOP3.LUT UR13, UR8, 0x18, URZ, 0x3c, !UPT ;  /* 0x00000018080d7892 */ /* 0x000fe4000f8e3c3f */
[----:B------:R-:W-:Y:S02]  /*19b0*/  ULOP3.LUT UR19, UR9, 0x10000, URZ, 0xfc, !UPT ;  /* 0x0001000009137892 */ /* 0x000fe4000f8efc3f */
[----:B------:R-:W-:-:S12]  /*19c0*/  ULOP3.LUT UR18, UR10, 0x10000, URZ, 0xfc, !UPT ;  /* 0x000100000a127892 */ /* 0x000fd8000f8efc3f */
.L_x_158:
[----:B------:R-:W-:Y:S01]  /*19d0*/  SHF.L.U32 R21, R100, 0x1f, RZ ;  /* 0x0000001f64157819 */ /* 0x000fe200000006ff */
[----:B----4-:R-:W-:Y:S01]  /*19e0*/  IMAD.MOV.U32 R24, RZ, RZ, RZ ;  /* 0x000000ffff187224 */ /* 0x010fe200078e00ff */
[----:B------:R-:W-:Y:S02]  /*19f0*/  ISETP.GE.AND P1, PT, R19, 0x1, PT ;  /* 0x000000011300780c */ /* 0x000fe40003f26270 */
[----:B------:R-:W0:Y:S02]  /*1a00*/  SYNCS.PHASECHK.TRANS64.TRYWAIT P0, [UR12+-0x8], R21 ;  /* 0xfffff815ff0075a7 */ /* 0x000e24000800014c */
[----:B0-23-5:R-:W-:Y:S09]  /*1a10*/  @!P0 BRA `(.L_x_20) ;  /* 0x0000007000b48947 */ /* 0x02dff20003800000 */
.L_x_197:
[----:B------:R-:W-:Y:S01]  /*1a20*/  IMAD.MOV.U32 R25, RZ, RZ, RZ ;  /* 0x000000ffff197224 */ /* 0x000fe200078e00ff */
[----:B------:R-:W-:Y:S02]  /*1a30*/  CS2R R26, SRZ ;  /* 0x00000000001a7805 */ /* 0x000fe4000001ff00 */
[----:B------:R-:W-:Y:S02]  /*1a40*/  CS2R R28, SRZ ;  /* 0x00000000001c7805 */ /* 0x000fe4000001ff00 */
[----:B------:R-:W-:Y:S02]  /*1a50*/  CS2R R30, SRZ ;  /* 0x00000000001e7805 */ /* 0x000fe4000001ff00 */
[----:B------:R-:W-:Y:S02]  /*1a60*/  CS2R R32, SRZ ;  /* 0x0000000000207805 */ /* 0x000fe4000001ff00 */
[----:B------:R-:W-:Y:S02]  /*1a70*/  CS2R R34, SRZ ;  /* 0x0000000000227805 */ /* 0x000fe4000001ff00 */
[----:B------:R-:W-:-:S02]  /*1a80*/  CS2R R36, SRZ ;  /* 0x0000000000247805 */ /* 0x000fc4000001ff00 */
        /* <DEDUP_REMOVED lines=24> */
[----:B------:R-:W-:Y:S01]  /*1c10*/  CS2R R86, SRZ ;  /* 0x0000000000567805 */ /* 0x000fe2000001ff00 */
[----:B------:R-:W-:Y:S06]  /*1c20*/  @!P1 BRA `(.L_x_21) ;  /* 0x0000000000c89947 */ /* 0x000fec0003800000 */
[----:B0-----:R-:W-:Y:S01]  /*1c30*/  IMAD.MOV.U32 R21, RZ, RZ, R19 ;  /* 0x000000ffff157224 */ /* 0x001fe200078e0013 */
[----:B------:R-:W-:Y:S01]  /*1c40*/  UPLOP3.LUT UP0, UPT, UPT, UPT, UPT, 0x40, 0x0 ;  /* 0x000000000000789c */ /* 0x000fe20003f0e870 */
[----:B------:R-:W-:Y:S01]  /*1c50*/  IMAD.U32 R89, RZ, RZ, UR4 ;  /* 0x00000004ff597e24 */ /* 0x000fe2000f8e00ff */
[----:B------:R-:W-:Y:S01]  /*1c60*/  UMOV UR14, UR5 ;  /* 0x00000005000e7c82 */ /* 0x000fe20008000000 */
[----:B------:R-:W-:-:S08]  /*1c70*/  IMAD.U32 R22, RZ, RZ, UR5 ;  /* 0x00000005ff167e24 */ /* 0x000fd0000f8e00ff */
.L_x_28:
[----:B------:R-:W-:-:S13]  /*1c80*/  ISETP.NE.AND P1, PT, R101, 0x3, PT ;  /* 0x000000036500780c */ /* 0x000fda0003f25270 */
[----:B------:R-:W-:Y:S05]  /*1c90*/  @!P1 BRA `(.L_x_22) ;  /* 0x0000000000049947 */ /* 0x000fea0003800000 */
[----:B------:R-:W-:Y:S01]  /*1ca0*/  BPT.TRAP 0x1 ;  /* 0x000000040000795c */ /* 0x000fe20000300000 */
.L_x_22:
[----:B------:R-:W-:Y:S01]  /*1cb0*/  ULEA UR8, UR14, UR7, 0x3 ;  /* 0x000000070e087291 */ /* 0x000fe2000f8e183f */
[----:B------:R-:W-:-:S08]  /*1cc0*/  SHF.L.U32 R23, R89, 0x1f, RZ ;  /* 0x0000001f59177819 */ /* 0x000fd000000006ff */
[----:B------:R0:W1:Y:S01]  /*1cd0*/  SYNCS.PHASECHK.TRANS64.TRYWAIT P0, [UR8], R23 ;  /* 0x00000017ff0075a7 */ /* 0x0000620008000148 */
[----:B------:R-:W-:Y:S05]  /*1ce0*/  @!P1 BRA `(.L_x_23) ;  /* 0x0000000000049947 */ /* 0x000fea0003800000 */
[----:B------:R-:W-:Y:S01]  /*1cf0*/  BPT.TRAP 0x1 ;  /* 0x000000040000795c */ /* 0x000fe20000300000 */
.L_x_23:
[----:B-1----:R-:W-:Y:S05]  /*1d00*/  @P0 BRA `(.L_x_24) ;  /* 0x0000000000080947 */ /* 0x002fea0003800000 */
[----:B------:R-:W1:Y:S02]  /*1d10*/  SYNCS.PHASECHK.TRANS64.TRYWAIT P0, [UR8], R23 ;  /* 0x00000017ff0075a7 */ /* 0x000e640008000148 */
[----:B-1----:R-:W-:Y:S05]  /*1d20*/  @!P0 BRA `(.L_x_25) ;  /* 0x0000007000088947 */ /* 0x002fea0003800000 */
.L_x_24:
[----:B------:R-:W-:Y:S02]  /*1d30*/  USHF.L.U32 UR8, UR14, 0x9, URZ ;  /* 0x000000090e087899 */ /* 0x000fe4000800063f */
[----:B------:R-:W-:Y:S02]  /*1d40*/  ULEA UR10, UR14, UR19, 0x7 ;  /* 0x000000130e0a7291 */ /* 0x000fe4000f8e383f */
[----:B------:R-:W-:Y:S02]  /*1d50*/  UIADD3 UR15, UR8, UR18, URZ ;  /* 0x00000012080f7290 */ /* 0x000fe4000fffe03f */
[----:B01----:R-:W-:Y:S01]  /*1d60*/  LEA.HI.SX32 R23, R16, UR8, 0x1d ;  /* 0x0000000810177c11 */ /* 0x003fe2000f8feaff */
[----:B------:R-:W-:Y:S01]  /*1d70*/  UMOV UR9, 0xc0000010 ;  /* 0xc000001000097882 */ /* 0x000fe20000000000 */
[----:B------:R-:W-:Y:S01]  /*1d80*/  UMOV UR11, 0x80000020 ;  /* 0x80000020000b7882 */ /* 0x000fe20000000000 */
[----:B------:R-:W-:Y:S02]  /*1d90*/  UMOV UR8, UR10 ;  /* 0x0000000a00087c82 */ /* 0x000fe40008000000 */
[----:B------:R-:W0:Y:S01]  /*1da0*/  LDS R88, [R23+UR7+0x34a80] ;  /* 0x034a800717587984 */ /* 0x000e220008000800 */
[----:B------:R-:W-:Y:S01]  /*1db0*/  UMOV UR10, UR15 ;  /* 0x0000000f000a7c82 */ /* 0x000fe20008000000 */
[----:B0-----:R-:W-:-:S06]  /*1dc0*/  WARPGROUP.ARRIVE ;  /* 0x00000000000079c5 */ /* 0x001fcc0000000000 */
[----:B------:R-:W-:Y:S03]  /*1dd0*/  IGMMA.SP.64x128x64.S8.S8 R24, gdesc[UR8], R24, UP0, R88, gsb0 ;  /* 0x03805800081879f1 */ /* 0x000fe6000b841218 */
[----:B------:R-:W-:Y:S02]  /*1de0*/  WARPGROUP.DEPBAR.LE gsb0, 0x0 ;  /* 0x00008000000079c5 */ /* 0x000fe40000010000 */
[----:B------:R-:W-:Y:S05]  /*1df0*/  @!P1 BRA `(.L_x_26) ;  /* 0x0000000000049947 */ /* 0x000fea0003800000 */
[----:B------:R-:W-:Y:S01]  /*1e00*/  BPT.TRAP 0x1 ;  /* 0x000000040000795c */ /* 0x000fe20000300000 */
.L_x_26:
[----:B------:R-:W-:-:S13]  /*1e10*/  LOP3.LUT P0, RZ, R13, R18, RZ, 0xc0, !PT ;  /* 0x000000120dff7212 */ /* 0x000fda000780c0ff */
[----:B------:R-:W-:-:S05]  /*1e20*/  @P0 LEA R23, R22, UR7, 0x3 ;  /* 0x0000000716170c11 */ /* 0x000fca000f8e18ff */
[----:B------:R-:W-:-:S05]  /*1e30*/  @P0 VIADD R23, R23, 0xa8 ;  /* 0x000000a817170836 */ /* 0x000fca0000000000 */
[----:B------:R-:W-:-:S04]  /*1e40*/  @P0 PRMT R23, R12, 0x654, R23 ;  /* 0x000006540c170816 */ /* 0x000fc80000000017 */
[----:B------:R0:W-:Y:S01]  /*1e50*/  @P0 SYNCS.ARRIVE.TRANS64.RED.A1T0 RZ, [R23+URZ], RZ ;  /* 0x000000ff17ff09a7 */ /* 0x0001e2000810043f */
[----:B------:R-:W-:-:S13]  /*1e60*/  ISETP.GT.U32.AND P0, PT, R7, 0x1, PT ;  /* 0x000000010700780c */ /* 0x000fda0003f04070 */
[----:B0-----:R-:W-:Y:S05]  /*1e70*/  @P0 BRA `(.L_x_27) ;  /* 0x0000000000040947 */ /* 0x001fea0003800000 */
[----:B------:R-:W-:Y:S01]  /*1e80*/  BPT.TRAP 0x1 ;  /* 0x000000040000795c */ /* 0x000fe20000300000 */
.L_x_27:
[----:B------:R-:W-:Y:S01]  /*1e90*/  UIADD3 UR14, UR14, 0x1, URZ ;  /* 0x000000010e0e7890 */ /* 0x000fe2000fffe03f */
[C---:B------:R-:W-:Y:S01]  /*1ea0*/  ISETP.GT.AND P1, PT, R21.reuse, 0x1, PT ;  /* 0x000000011500780c */ /* 0x040fe20003f24270 */
[----:B------:R-:W-:Y:S02]  /*1eb0*/  VIADD R22, R22, 0x1 ;  /* 0x0000000116167836 */ /* 0x000fe40000000000 */
[----:B------:R-:W-:Y:S01]  /*1ec0*/  UISETP.NE.AND UP0, UPT, UR14, 0x15, UPT ;  /* 0x000000150e00788c */ /* 0x000fe2000bf05270 */
[----:B------:R-:W-:Y:S02]  /*1ed0*/  VIADD R21, R21, 0xffffffff ;  /* 0xffffffff15157836 */ /* 0x000fe40000000000 */
[C---:B------:R-:W-:Y:S01]  /*1ee0*/  ISETP.NE.AND P0, PT, R22.reuse, 0x15, PT ;  /* 0x000000151600780c */ /* 0x040fe20003f05270 */
[----:B------:R-:W-:Y:S02]  /*1ef0*/  USEL UR8, URZ, 0x1, UP0 ;  /* 0x000000013f087887 */ /* 0x000fe40008000000 */
[----:B------:R-:W-:Y:S01]  /*1f00*/  USEL UR14, UR14, URZ, UP0 ;  /* 0x0000003f0e0e7287 */ /* 0x000fe20008000000 */
[----:B------:R-:W-:Y:S01]  /*1f10*/  SEL R22, R22, RZ, P0 ;  /* 0x000000ff16167207 */ /* 0x000fe20000000000 */
[----:B------:R-:W-:-:S02]  /*1f20*/  UPLOP3.LUT UP0, UPT, UPT, UPT, UPT, 0x80, 0x0 ;  /* 0x000000000000789c */ /* 0x000fc40003f0f070 */
[----:B------:R-:W-:Y:S01]  /*1f30*/  LOP3.LUT R89, R89, UR8, RZ, 0x3c, !PT ;  /* 0x0000000859597c12 */ /* 0x000fe2000f8e3cff */
[----:B------:R-:W-:Y:S08]  /*1f40*/  @P1 BRA `(.L_x_28) ;  /* 0xfffffffc004c1947 */ /* 0x000ff0000383ffff */
.L_x_21:
[----:B0-----:R-:W-:Y:S01]  /*1f50*/  IMAD.U32 R22, RZ, RZ, UR22 ;  /* 0x00000016ff167e24 */ /* 0x001fe2000f8e00ff */
[----:B------:R-:W-:Y:S01]  /*1f60*/  SHF.L.U32 R21, R100, 0x1f, RZ ;  /* 0x0000001f64157819 */ /* 0x000fe200000006ff */
[----:B------:R-:W-:Y:S01]  /*1f70*/  UIADD3 UR10, UR5, UR20, URZ ;  /* 0x00000014050a7290 */ /* 0x000fe2000fffe03f */
[----:B------:R-:W0:Y:S01]  /*1f80*/  LDC R90, c[0x0][0x288] ;  /* 0x0000a200ff5a7b82 */ /* 0x000e220000000800 */
[----:B------:R-:W-:Y:S01]  /*1f90*/  UISETP.GE.U32.AND UP1, UPT, UR20, 0x15, UPT ;  /* 0x000000151400788c */ /* 0x000fe2000bf26070 */
[----:B------:R-:W-:Y:S01]  /*1fa0*/  SHF.R.S32.HI R92, RZ, 0x1f, R4 ;  /* 0x0000001fff5c7819 */ /* 0x000fe20000011404 */
[----:B------:R-:W-:Y:S02]  /*1fb0*/  UISETP.GT.U32.AND UP0, UPT, UR10, 0x14, UPT ;  /* 0x000000140a00788c */ /* 0x000fe4000bf04070 */
[----:B------:R-:W-:Y:S02]  /*1fc0*/  UIMAD.WIDE.U32 UR8, UR10, -0x79e79e79, URZ ;  /* 0x861861870a0878a5 */ /* 0x000fe4000f8e003f */
[----:B------:R-:W-:Y:S01]  /*1fd0*/  UISETP.LT.U32.AND UP0, UPT, UR20, 0x15, UP0 ;  /* 0x000000151400788c */ /* 0x000fe20008701070 */
[----:B------:R1:W-:Y:S01]  /*1fe0*/  SYNCS.ARRIVE.TRANS64.A1T0 RZ, [R22+UR21], RZ ;  /* 0x000000ff16ff79a7 */ /* 0x0003e20008100015 */
[----:B------:R-:W-:-:S02]  /*1ff0*/  WARPGROUP.DEPBAR.LE gsb0, 0x0 ;  /* 0x00008000000079c5 */ /* 0x000fc40000010000 */
[----:B------:R-:W-:Y:S02]  /*2000*/  UIADD3 UR5, UR10, -UR9, URZ ;  /* 0x800000090a057290 */ /* 0x000fe4000fffe03f */
[----:B------:R-:W-:Y:S02]  /*2010*/  USEL UR8, URZ, 0x1, !UP0 ;  /* 0x000000013f087887 */ /* 0x000fe4000c000000 */
[----:B------:R-:W-:Y:S01]  /*2020*/  ULEA.HI UR5, UR5, UR9, URZ, 0x1f ;  /* 0x0000000905057291 */ /* 0x000fe2000f8ff83f */
[----:B------:R-:W4:Y:S01]  /*2030*/  SYNCS.PHASECHK.TRANS64.TRYWAIT P0, [UR12+0x8], R21 ;  /* 0x00000815ff0075a7 */ /* 0x000f22000800014c */
[----:B------:R-:W-:Y:S02]  /*2040*/  ULOP3.LUT UR4, UR4, UR8, URZ, 0x3c, !UPT ;  /* 0x0000000804047292 */ /* 0x000fe4000f8e3c3f */
[----:B------:R-:W-:-:S04]  /*2050*/  USHF.R.U32.HI UR5, URZ, 0x4, UR5 ;  /* 0x000000043f057899 */ /* 0x000fc80008011605 */
[----:B------:R-:W-:Y:S02]  /*2060*/  @UP1 ULOP3.LUT UR4, UR4, 0x1, UR5, 0x78, !UPT ;  /* 0x0000000104041892 */ /* 0x000fe4000f8e7805 */
[----:B------:R-:W-:Y:S01]  /*2070*/  UIMAD UR5, UR5, -0x15, UR10 ;  /* 0xffffffeb050578a4 */ /* 0x000fe2000f8e020a */
[----:B01--4-:R-:W-:Y:S11]  /*2080*/  @!P0 BRA `(.L_x_29) ;  /* 0x0000006c00488947 */ /* 0x013ff60003800000 */
.L_x_198:
[----:B------:R-:W-:Y:S01]  /*2090*/  ULDC.64 UR8, c[0x0][0x6d0] ;  /* 0x0001b40000087ab9 */ /* 0x000fe20000000a00 */
[----:B------:R-:W-:Y:S02]  /*20a0*/  IMAD.SHL.U32 R94, R6, 0x40, RZ ;  /* 0x00000040065e7824 */ /* 0x000fe400078e00ff */
[----:B0-----:R-:W-:Y:S02]  /*20b0*/  IMAD R21, R92, UR8, RZ ;  /* 0x000000085c157c24 */ /* 0x001fe4000f8e02ff */
[C---:B------:R-:W-:Y:S01]  /*20c0*/  IMAD.WIDE.U32 R88, R4.reuse, UR8, R10 ;  /* 0x0000000804587c25 */ /* 0x040fe2000f8e000a */
[----:B------:R-:W-:Y:S01]  /*20d0*/  ULDC UR8, c[0x0][0x284] ;  /* 0x0000a10000087ab9 */ /* 0x000fe20000000800 */
[----:B------:R-:W-:Y:S02]  /*20e0*/  SHF.R.S32.HI R95, RZ, 0x1f, R94 ;  /* 0x0000001fff5f7819 */ /* 0x000fe4000001145e */
[----:B------:R-:W-:Y:S01]  /*20f0*/  IMAD R91, R4, UR9, R21 ;  /* 0x00000009045b7c24 */ /* 0x000fe2000f8e0215 */
[C---:B------:R-:W-:Y:S01]  /*2100*/  ISETP.GE.AND P0, PT, R94.reuse, UR8, PT ;  /* 0x000000085e007c0c */ /* 0x040fe2000bf06270 */
[----:B------:R-:W-:Y:S01]  /*2110*/  IMAD.SHL.U32 R21, R5, 0x80, RZ ;  /* 0x0000008005157824 */ /* 0x000fe200078e00ff */
[----:B------:R-:W-:Y:S01]  /*2120*/  IADD3 R88, P1, R94, R88, RZ ;  /* 0x000000585e587210 */ /* 0x000fe20007f3e0ff */
[----:B------:R-:W-:-:S03]  /*2130*/  IMAD.WIDE R22, R20, 0x2, RZ ;  /* 0x0000000214167825 */ /* 0x000fc600078e02ff */
[----:B------:R-:W-:Y:S01]  /*2140*/  ISETP.GE.OR P0, PT, R21, R90, P0 ;  /* 0x0000005a1500720c */ /* 0x000fe20000706670 */
[----:B------:R-:W-:Y:S01]  /*2150*/  IMAD R6, R20, -0x2, R90 ;  /* 0xfffffffe14067824 */ /* 0x000fe200078e025a */
[----:B------:R-:W-:Y:S01]  /*2160*/  IADD3.X R89, R95, R89, R91, P1, !PT ;  /* 0x000000595f597210 */ /* 0x000fe20000ffe45b */
[----:B------:R-:W-:-:S04]  /*2170*/  IMAD.WIDE R104, R5, 0x80, R22 ;  /* 0x0000008005687825 */ /* 0x000fc800078e0216 */
[----:B------:R-:W-:-:S06]  /*2180*/  IMAD.IADD R5, R6, 0x1, -R21 ;  /* 0x0000000106057824 */ /* 0x000fcc00078e0a15 */
[----:B------:R-:W-:Y:S05]  /*2190*/  @P0 BRA `(.L_x_30) ;  /* 0x0000004800880947 */ /* 0x000fea0003800000 */
[----:B------:R-:W0:Y:S01]  /*21a0*/  LDC.64 R108, c[0x0][0x6c8] ;  /* 0x0001b200ff6c7b82 */ /* 0x000e220000000a00 */
[----:B---3-5:R-:W-:Y:S01]  /*21b0*/  ISETP.NE.AND P0, PT, R15, RZ, PT ;  /* 0x000000ff0f00720c */ /* 0x028fe20003f05270 */
[----:B------:R-:W-:Y:S01]  /*21c0*/  IMAD.IADD R102, R17, 0x1, -R94 ;  /* 0x0000000111667824 */ /* 0x000fe200078e0a5e */
[----:B------:R-:W-:Y:S01]  /*21d0*/  ISETP.GT.AND P1, PT, R5, RZ, PT ;  /* 0x000000ff0500720c */ /* 0x000fe20003f24270 */
[----:B------:R-:W-:Y:S03]  /*21e0*/  BSSY B0, `(.L_x_30) ;  /* 0x000049d000007945 */ /* 0x000fe60003800000 */
[----:B------:R-:W-:Y:S01]  /*21f0*/  ISETP.GT.AND P5, PT, R102, RZ, P1 ;  /* 0x000000ff6600720c */ /* 0x000fe20000fa4270 */
[-C--:B0-----:R-:W-:Y:S02]  /*2200*/  IMAD R6, R105, R108.reuse, RZ ;  /* 0x0000006c69067224 */ /* 0x081fe400078e02ff */
[----:B------:R-:W-:-:S04]  /*2210*/  IMAD.WIDE.U32 R106, R104, R108, R88 ;  /* 0x0000006c686a7225 */ /* 0x000fc800078e0058 */
[----:B------:R-:W-:-:S04]  /*2220*/  IMAD R21, R104, R109, R6 ;  /* 0x0000006d68157224 */ /* 0x000fc800078e0206 */
[----:B------:R-:W-:Y:S01]  /*2230*/  IMAD.IADD R97, R107, 0x1, R21 ;  /* 0x000000016b617824 */ /* 0x000fe200078e0215 */
[----:B------:R-:W-:Y:S06]  /*2240*/  @!P0 BRA `(.L_x_31) ;  /* 0x0000003000dc8947 */ /* 0x000fec0003800000 */
[----:B------:R-:W-:Y:S01]  /*2250*/  ULDC.64 UR8, c[0x0][0x6b8] ;  /* 0x0001ae0000087ab9 */ /* 0x000fe20000000a00 */
[----:B------:R-:W-:Y:S01]  /*2260*/  ULDC.64 UR14, c[0x0][0x6b0] ;  /* 0x0001ac00000e7ab9 */ /* 0x000fe20000000a00 */
[----:B------:R-:W-:Y:S01]  /*2270*/  IMAD.WIDE.U32 R22, R4, UR8, R10 ;  /* 0x0000000804167c25 */ /* 0x000fe2000f8e000a */
[----:B------:R-:W-:Y:S01]  /*2280*/  ULDC.64 UR24, c[0x0][0x6a8] ;  /* 0x0001aa0000187ab9 */ /* 0x000fe20000000a00 */
[----:B------:R-:W0:Y:S01]  /*2290*/  LDC.64 R98, c[0x0][0x6b0] ;  /* 0x0001ac00ff627b82 */ /* 0x000e220000000a00 */
[----:B------:R-:W-:Y:S01]  /*22a0*/  ULDC.64 UR10, c[0x0][0x6c0] ;  /* 0x0001b000000a7ab9 */ /* 0x000fe20000000a00 */
[----:B------:R-:W-:Y:S01]  /*22b0*/  IMAD R21, R92, UR8, RZ ;  /* 0x000000085c157c24 */ /* 0x000fe2000f8e02ff */
[----:B------:R-:W-:-:S03]  /*22c0*/  IADD3 R88, P0, R94, R22, RZ ;  /* 0x000000165e587210 */ /* 0x000fc60007f1e0ff */
[----:B------:R-:W-:Y:S02]  /*22d0*/  IMAD R103, R4, UR9, R21 ;  /* 0x0000000904677c24 */ /* 0x000fe4000f8e0215 */
[----:B------:R-:W-:-:S03]  /*22e0*/  IMAD R21, R105, UR14, RZ ;  /* 0x0000000e69157c24 */ /* 0x000fc6000f8e02ff */
[----:B------:R-:W-:Y:S01]  /*22f0*/  IADD3.X R89, R95, R23, R103, P0, !PT ;  /* 0x000000175f597210 */ /* 0x000fe200007fe467 */
[C---:B------:R-:W-:Y:S02]  /*2300*/  IMAD R107, R104.reuse, UR15, R21 ;  /* 0x0000000f686b7c24 */ /* 0x040fe4000f8e0215 */
[----:B------:R-:W-:-:S04]  /*2310*/  IMAD.WIDE.U32 R22, R104, UR14, R88 ;  /* 0x0000000e68167c25 */ /* 0x000fc8000f8e0058 */
[----:B------:R-:W-:Y:S01]  /*2320*/  IMAD.IADD R21, R23, 0x1, R107 ;  /* 0x0000000117157824 */ /* 0x000fe200078e026b */
[----:B------:R-:W-:-:S04]  /*2330*/  LEA R90, P0, R22, UR24, 0x2 ;  /* 0x00000018165a7c11 */ /* 0x000fc8000f8010ff */
[----:B------:R-:W-:-:S05]  /*2340*/  LEA.HI.X R91, R22, UR25, R21, 0x2, P0 ;  /* 0x00000019165b7c11 */ /* 0x000fca00080f1415 */
[----:B------:R-:W3:Y:S01]  /*2350*/  @P5 LDG.E.LTC128B R6, desc[UR16][R90.64] ;  /* 0x000000105a065981 */ /* 0x000ee2000c1e1920 */
[----:B------:R-:W-:Y:S01]  /*2360*/  IMAD.WIDE.U32 R92, R104, UR14, R94 ;  /* 0x0000000e685c7c25 */ /* 0x000fe2000f8e005e */
[----:B------:R-:W-:Y:S01]  /*2370*/  LEA R22, P0, R106, UR10, 0x2 ;  /* 0x0000000a6a167c11 */ /* 0x000fe2000f8010ff */
[----:B------:R-:W-:Y:S02]  /*2380*/  BSSY B1, `(.L_x_32) ;  /* 0x0000016000017945 */ /* 0x000fe40003800000 */
[----:B0-----:R-:W-:Y:S01]  /*2390*/  IMAD.WIDE.U32 R104, R104, UR14, R98 ;  /* 0x0000000e68687c25 */ /* 0x001fe2000f8e0062 */
[----:B------:R-:W-:Y:S02]  /*23a0*/  IADD3 R96, P2, R10, R92, RZ ;  /* 0x0000005c0a607210 */ /* 0x000fe40007f5e0ff */
[----:B------:R-:W-:Y:S02]  /*23b0*/  LEA.HI.X R23, R106, UR11, R97, 0x2, P0 ;  /* 0x0000000b6a177c11 */ /* 0x000fe400080f1461 */
[----:B------:R-:W-:-:S02]  /*23c0*/  ISETP.GT.AND P0, PT, R5, 0x1, PT ;  /* 0x000000010500780c */ /* 0x000fc40003f04270 */
[----:B------:R-:W-:Y:S01]  /*23d0*/  IADD3.X R97, R11, R107, R93, P2, !PT ;  /* 0x0000006b0b617210 */ /* 0x000fe200017fe45d */
[----:B------:R-:W-:Y:S01]  /*23e0*/  IMAD.IADD R107, R107, 0x1, R105 ;  /* 0x000000016b6b7824 */ /* 0x000fe200078e0269 */
[----:B------:R-:W-:Y:S02]  /*23f0*/  ISETP.GT.AND P2, PT, R102, RZ, P0 ;  /* 0x000000ff6600720c */ /* 0x000fe40000744270 */
[----:B------:R-:W-:Y:S01]  /*2400*/  LEA R92, P4, R108, R22, 0x2 ;  /* 0x000000166c5c7211 */ /* 0x000fe200078810ff */
[----:B------:R-:W-:-:S04]  /*2410*/  IMAD.WIDE.U32 R96, R4, UR8, R96 ;  /* 0x0000000804607c25 */ /* 0x000fc8000f8e0060 */
[----:B---3--:R-:W-:-:S04]  /*2420*/  IMAD R21, R6, R15, RZ ;  /* 0x0000000f06157224 */ /* 0x008fc800078e02ff */
[----:B--2---:R-:W-:Y:S01]  /*2430*/  IMAD R111, R24, R14, R21 ;  /* 0x0000000e186f7224 */ /* 0x004fe200078e0215 */
[----:B------:R-:W-:Y:S01]  /*2440*/  IADD3 R24, P6, R88, R104, RZ ;  /* 0x0000006858187210 */ /* 0x000fe20007fde0ff */
[----:B------:R-:W-:-:S03]  /*2450*/  IMAD.IADD R21, R103, 0x1, R97 ;  /* 0x0000000167157824 */ /* 0x000fc600078e0261 */
[----:B------:R0:W-:Y:S01]  /*2460*/  @P5 STG.E desc[UR16][R22.64], R111 ;  /* 0x0000006f16005986 */ /* 0x0001e2000c101910 */
[----:B------:R-:W-:Y:S01]  /*2470*/  IMAD.X R89, R107, 0x1, R89, P6 ;  /* 0x000000016b597824 */ /* 0x000fe200030e0659 */
[----:B------:R-:W-:Y:S02]  /*2480*/  LEA R98, P6, R96, UR24, 0x2 ;  /* 0x0000001860627c11 */ /* 0x000fe4000f8c10ff */
[----:B------:R-:W-:Y:S02]  /*2490*/  LEA R88, P5, R24, UR24, 0x2 ;  /* 0x0000001818587c11 */ /* 0x000fe4000f8a10ff */
[----:B------:R-:W-:Y:S02]  /*24a0*/  LEA.HI.X R99, R96, UR25, R21, 0x2, P6 ;  /* 0x0000001960637c11 */ /* 0x000fe4000b0f1415 */
[----:B------:R-:W-:Y:S01]  /*24b0*/  LEA.HI.X R89, R24, UR25, R89, 0x2, P5 ;  /* 0x0000001918597c11 */ /* 0x000fe2000a8f1459 */
[----:B------:R-:W-:Y:S08]  /*24c0*/  @!P2 BRA `(.L_x_33) ;  /* 0x000000000004a947 */ /* 0x000ff00003800000 */
[----:B------:R1:W5:Y:S02]  /*24d0*/  LDG.E.LTC128B R6, desc[UR16][R88.64] ;  /* 0x0000001058067981 */ /* 0x000364000c1e1920 */
.L_x_33:
[----:B------:R-:W-:Y:S05]  /*24e0*/  BSYNC B1 ;  /* 0x0000000000017941 */ /* 0x000fea0003800000 */
.L_x_32:
[----:B-----5:R-:W-:Y:S01]  /*24f0*/  IMAD R21, R6, R15, RZ ;  /* 0x0000000f06157224 */ /* 0x020fe200078e02ff */
[----:B------:R-:W-:Y:S01]  /*2500*/  LEA.HI.X R93, R108, R23, R109, 0x2, P4 ;  /* 0x000000176c5d7211 */ /* 0x000fe200020f146d */
[----:B------:R-:W-:Y:S01]  /*2510*/  BSSY B1, `(.L_x_34) ;  /* 0x0000008000017945 */ /* 0x000fe20003800000 */
[----:B------:R-:W-:Y:S01]  /*2520*/  ISETP.GT.AND P1, PT, R102, 0x8, P1 ;  /* 0x000000086600780c */ /* 0x000fe20000f24270 */
[----:B------:R-:W-:Y:S01]  /*2530*/  IMAD R21, R25, R14, R21 ;  /* 0x0000000e19157224 */ /* 0x000fe200078e0215 */
[----:B------:R-:W-:-:S04]  /*2540*/  IADD3 R24, P5, P6, R10, R104, R94 ;  /* 0x000000680a187210 */ /* 0x000fc80007ebe05e */
[----:B------:R2:W-:Y:S01]  /*2550*/  @P2 STG.E desc[UR16][R92.64], R21 ;  /* 0x000000155c002986 */ /* 0x0005e2000c101910 */
[----:B------:R-:W-:-:S06]  /*2560*/  IADD3.X R25, R11, R107, R95, P5, P6 ;  /* 0x0000006b0b197210 */ /* 0x000fcc0002fec45f */
[----:B------:R-:W-:Y:S05]  /*2570*/  @!P1 BRA `(.L_x_35) ;  /* 0x0000000000049947 */ /* 0x000fea0003800000 */
[----:B------:R3:W5:Y:S02]  /*2580*/  LDG.E.LTC128B R6, desc[UR16][R98.64+0x20] ;  /* 0x0000201062067981 */ /* 0x000764000c1e1920 */
.L_x_35:
[----:B------:R-:W-:Y:S05]  /*2590*/  BSYNC B1 ;  /* 0x0000000000017941 */ /* 0x000fea0003800000 */
.L_x_34:
[----:B--2--5:R-:W-:Y:S01]  /*25a0*/  IMAD R21, R6, R15, RZ ;  /* 0x0000000f06157224 */ /* 0x024fe200078e02ff */
[----:B------:R-:W-:Y:S01]  /*25b0*/  ISETP.GT.AND P0, PT, R102, 0x8, P0 ;  /* 0x000000086600780c */ /* 0x000fe20000704270 */
[----:B------:R-:W-:Y:S01]  /*25c0*/  IMAD.WIDE.U32 R24, R4, UR8, R24 ;  /* 0x0000000804187c25 */ /* 0x000fe2000f8e0018 */
[----:B------:R-:W-:Y:S01]  /*25d0*/  ISETP.GT.AND P2, PT, R5, 0x8, PT ;  /* 0x000000080500780c */ /* 0x000fe20003f44270 */
[----:B------:R-:W-:Y:S01]  /*25e0*/  USHF.L.U64.HI UR11, UR14, 0x5, UR15 ;  /* 0x000000050e0b7899 */ /* 0x000fe2000801020f */
[----:B------:R-:W-:Y:S01]  /*25f0*/  BSSY B1, `(.L_x_36) ;  /* 0x000000a000017945 */ /* 0x000fe20003800000 */
[----:B------:R-:W-:Y:S01]  /*2600*/  IMAD R97, R26, R14, R21 ;  /* 0x0000000e1a617224 */ /* 0x000fe200078e0215 */
[----:B------:R-:W-:Y:S01]  /*2610*/  LEA R94, P5, R24, UR24, 0x2 ;  /* 0x00000018185e7c11 */ /* 0x000fe2000f8a10ff */
[----:B------:R-:W-:Y:S01]  /*2620*/  IMAD.IADD R21, R103, 0x1, R25 ;  /* 0x0000000167157824 */ /* 0x000fe200078e0219 */
[----:B------:R-:W-:Y:S01]  /*2630*/  USHF.L.U32 UR10, UR14, 0x5, URZ ;  /* 0x000000050e0a7899 */ /* 0x000fe2000800063f */
[----:B------:R-:W-:Y:S01]  /*2640*/  ISETP.GT.AND P4, PT, R102, RZ, P2 ;  /* 0x000000ff6600720c */ /* 0x000fe20001784270 */
[----:B------:R2:W-:Y:S02]  /*2650*/  @P1 STG.E desc[UR16][R22.64+0x20], R97 ;  /* 0x0000206116001986 */ /* 0x0005e4000c101910 */
[----:B------:R-:W-:Y:S01]  /*2660*/  LEA.HI.X R95, R24, UR25, R21, 0x2, P5 ;  /* 0x00000019185f7c11 */ /* 0x000fe2000a8f1415 */
[----:B------:R-:W-:Y:S09]  /*2670*/  @!P0 BRA `(.L_x_37) ;  /* 0x0000000000048947 */ /* 0x000ff20003800000 */
[----:B------:R4:W5:Y:S02]  /*2680*/  LDG.E.LTC128B R6, desc[UR16][R94.64+0x20] ;  /* 0x000020105e067981 */ /* 0x000964000c1e1920 */
.L_x_37:
[----:B------:R-:W-:Y:S05]  /*2690*/  BSYNC B1 ;  /* 0x0000000000017941 */ /* 0x000fea0003800000 */
.L_x_36:
[----:B-----5:R-:W-:Y:S01]  /*26a0*/  IMAD R4, R6, R15, RZ ;  /* 0x0000000f06047224 */ /* 0x020fe200078e02ff */
[----:B------:R-:W-:Y:S01]  /*26b0*/  IADD3 R24, P1, R90, UR10, RZ ;  /* 0x0000000a5a187c10 */ /* 0x000fe2000ff3e0ff */
[----:B---3--:R-:W-:Y:S02]  /*26c0*/  IMAD.MOV.U32 R98, RZ, RZ, R6 ;  /* 0x000000ffff627224 */ /* 0x008fe400078e0006 */
[----:B--2---:R-:W-:Y:S01]  /*26d0*/  IMAD R97, R27, R14, R4 ;  /* 0x0000000e1b617224 */ /* 0x004fe200078e0204 */
[----:B------:R-:W-:-:S04]  /*26e0*/  IADD3.X R25, R91, UR11, RZ, P1, !PT ;  /* 0x0000000b5b197c10 */ /* 0x000fc80008ffe4ff */
[----:B------:R2:W-:Y:S04]  /*26f0*/  @P0 STG.E desc[UR16][R92.64+0x20], R97 ;  /* 0x000020615c000986 */ /* 0x0005e8000c101910 */
[----:B------:R-:W3:Y:S01]  /*2700*/  @P4 LDG.E.LTC128B R98, desc[UR16][R24.64] ;  /* 0x0000001018624981 */ /* 0x000ee2000c1e1920 */
[C---:B------:R-:W-:Y:S01]  /*2710*/  IMAD.SHL.U32 R6, R108.reuse, 0x20, RZ ;  /* 0x000000206c067824 */ /* 0x040fe200078e00ff */
[----:B------:R-:W-:Y:S01]  /*2720*/  SHF.L.U64.HI R4, R108, 0x5, R109 ;  /* 0x000000056c047819 */ /* 0x000fe2000001026d */
[----:B------:R-:W-:Y:S01]  /*2730*/  BSSY B1, `(.L_x_38) ;  /* 0x000000c000017945 */ /* 0x000fe20003800000 */
[----:B------:R-:W-:Y:S02]  /*2740*/  ISETP.GT.AND P0, PT, R5, 0x9, PT ;  /* 0x000000090500780c */ /* 0x000fe40003f04270 */
[----:B------:R-:W-:-:S02]  /*2750*/  IADD3 R26, P5, R6, R22, RZ ;  /* 0x00000016061a7210 */ /* 0x000fc40007fbe0ff */
[----:B------:R-:W-:-:S03]  /*2760*/  ISETP.GT.AND P1, PT, R102, RZ, P0 ;  /* 0x000000ff6600720c */ /* 0x000fc60000724270 */
[----:B------:R-:W-:Y:S01]  /*2770*/  IMAD.X R27, R4, 0x1, R23, P5 ;  /* 0x00000001041b7824 */ /* 0x000fe200028e0617 */
[----:B----4-:R-:W-:-:S04]  /*2780*/  IADD3 R94, P5, R88, UR10, RZ ;  /* 0x0000000a585e7c10 */ /* 0x010fc8000ffbe0ff */
[----:B------:R-:W-:Y:S01]  /*2790*/  IADD3.X R95, R89, UR11, RZ, P5, !PT ;  /* 0x0000000b595f7c10 */ /* 0x000fe2000affe4ff */
[----:B---3--:R-:W-:-:S04]  /*27a0*/  IMAD R21, R98, R15, RZ ;  /* 0x0000000f62157224 */ /* 0x008fc800078e02ff */
[----:B------:R-:W-:-:S05]  /*27b0*/  IMAD R21, R28, R14, R21 ;  /* 0x0000000e1c157224 */ /* 0x000fca00078e0215 */
[----:B------:R2:W-:Y:S01]  /*27c0*/  @P4 STG.E desc[UR16][R26.64], R21 ;  /* 0x000000151a004986 */ /* 0x0005e2000c101910 */
[----:B------:R-:W-:Y:S05]  /*27d0*/  @!P1 BRA `(.L_x_39) ;  /* 0x0000000000049947 */ /* 0x000fea0003800000 */
[----:B------:R3:W5:Y:S02]  /*27e0*/  LDG.E.LTC128B R98, desc[UR16][R94.64] ;  /* 0x000000105e627981 */ /* 0x000764000c1e1920 */
.L_x_39:
[----:B------:R-:W-:Y:S05]  /*27f0*/  BSYNC B1 ;  /* 0x0000000000017941 */ /* 0x000fea0003800000 */
.L_x_38:
[----:B------:R-:W-:Y:S01]  /*2800*/  UIADD3 UR8, UP0, UR10, 0x20, URZ ;  /* 0x000000200a087890 */ /* 0x000fe2000ff1e03f */
[----:B------:R-:W-:Y:S01]  /*2810*/  ISETP.GT.AND P2, PT, R102, 0x8, P2 ;  /* 0x000000086600780c */ /* 0x000fe20001744270 */
[----:B--2--5:R-:W-:Y:S01]  /*2820*/  IMAD R21, R98, R15, RZ ;  /* 0x0000000f62157224 */ /* 0x024fe200078e02ff */
[----:B------:R-:W-:Y:S01]  /*2830*/  IADD3 R96, P4, R6, R92, RZ ;  /* 0x0000005c06607210 */ /* 0x000fe20007f9e0ff */
[----:B------:R-:W-:Y:S02]  /*2840*/  UIADD3.X UR9, URZ, UR11, URZ, UP0, !UPT ;  /* 0x0000000b3f097290 */ /* 0x000fe400087fe43f */
[----:B------:R-:W-:Y:S01]  /*2850*/  IADD3 R28, P5, R90, UR8, RZ ;  /* 0x000000085a1c7c10 */ /* 0x000fe2000ffbe0ff */
[----:B------:R-:W-:Y:S02]  /*2860*/  IMAD R103, R29, R14, R21 ;  /* 0x0000000e1d677224 */ /* 0x000fe400078e0215 */
[----:B------:R-:W-:Y:S01]  /*2870*/  IMAD.X R97, R4, 0x1, R93, P4 ;  /* 0x0000000104617824 */ /* 0x000fe200020e065d */
[----:B------:R-:W-:-:S04]  /*2880*/  IADD3.X R29, R91, UR9, RZ, P5, !PT ;  /* 0x000000095b1d7c10 */ /* 0x000fc8000affe4ff */
[----:B------:R2:W-:Y:S04]  /*2890*/  @P1 STG.E desc[UR16][R96.64], R103 ;  /* 0x0000006760001986 */ /* 0x0005e8000c101910 */
[----:B------:R-:W4:Y:S01]  /*28a0*/  @P2 LDG.E.LTC128B R98, desc[UR16][R28.64] ;  /* 0x000000101c622981 */ /* 0x000f22000c1e1920 */
[----:B------:R-:W-:Y:S01]  /*28b0*/  IADD3 R21, P1, R6, 0x20, RZ ;  /* 0x0000002006157810 */ /* 0x000fe20007f3e0ff */
[----:B------:R-:W-:Y:S01]  /*28c0*/  BSSY B1, `(.L_x_40) ;  /* 0x000000c000017945 */ /* 0x000fe20003800000 */
[----:B------:R-:W-:Y:S02]  /*28d0*/  ISETP.GT.AND P4, PT, R102, 0x8, P0 ;  /* 0x000000086600780c */ /* 0x000fe40000784270 */
[----:B------:R-:W-:Y:S01]  /*28e0*/  IADD3 R90, P5, R21, R22, RZ ;  /* 0x00000016155a7210 */ /* 0x000fe20007fbe0ff */
[----:B0-----:R-:W-:Y:S01]  /*28f0*/  IMAD.X R22, RZ, RZ, R4, P1 ;  /* 0x000000ffff167224 */ /* 0x001fe200008e0604 */
[----:B-1----:R-:W-:-:S03]  /*2900*/  IADD3 R88, P0, R88, UR8, RZ ;  /* 0x0000000858587c10 */ /* 0x002fc6000ff1e0ff */
[----:B------:R-:W-:Y:S01]  /*2910*/  IMAD.X R91, R22, 0x1, R23, P5 ;  /* 0x00000001165b7824 */ /* 0x000fe200028e0617 */
[----:B------:R-:W-:Y:S01]  /*2920*/  IADD3.X R89, R89, UR9, RZ, P0, !PT ;  /* 0x0000000959597c10 */ /* 0x000fe200087fe4ff */
[----:B----4-:R-:W-:-:S04]  /*2930*/  IMAD R99, R98, R15, RZ ;  /* 0x0000000f62637224 */ /* 0x010fc800078e02ff */
[----:B------:R-:W-:-:S05]  /*2940*/  IMAD R99, R30, R14, R99 ;  /* 0x0000000e1e637224 */ /* 0x000fca00078e0263 */
[----:B------:R2:W-:Y:S01]  /*2950*/  @P2 STG.E desc[UR16][R90.64], R99 ;  /* 0x000000635a002986 */ /* 0x0005e2000c101910 */
[----:B------:R-:W-:Y:S05]  /*2960*/  @!P4 BRA `(.L_x_41) ;  /* 0x000000000004c947 */ /* 0x000fea0003800000 */
[----:B------:R0:W5:Y:S02]  /*2970*/  LDG.E.LTC128B R98, desc[UR16][R88.64] ;  /* 0x0000001058627981 */ /* 0x000164000c1e1920 */
.L_x_41:
[----:B------:R-:W-:Y:S05]  /*2980*/  BSYNC B1 ;  /* 0x0000000000017941 */ /* 0x000fea0003800000 */
.L_x_40:
[----:B------:R-:W-:Y:S01]  /*2990*/  IADD3 R28, P2, R21, R92, RZ ;  /* 0x0000005c151c7210 */ /* 0x000fe20007f5e0ff */
[----:B-----5:R-:W-:Y:S01]  /*29a0*/  IMAD R23, R98, R15, RZ ;  /* 0x0000000f62177224 */ /* 0x020fe200078e02ff */
[C---:B------:R-:W-:Y:S01]  /*29b0*/  ISETP.GT.AND P1, PT, R5.reuse, 0x10, PT ;  /* 0x000000100500780c */ /* 0x040fe20003f24270 */
[----:B------:R-:W-:Y:S01]  /*29c0*/  BSSY B1, `(.L_x_42) ;  /* 0x000000b000017945 */ /* 0x000fe20003800000 */
[----:B------:R-:W-:Y:S01]  /*29d0*/  ISETP.GT.AND P0, PT, R5, 0x11, PT ;  /* 0x000000110500780c */ /* 0x000fe20003f04270 */
[----:B------:R-:W-:Y:S01]  /*29e0*/  IMAD R23, R31, R14, R23 ;  /* 0x0000000e1f177224 */ /* 0x000fe200078e0217 */
[----:B------:R-:W-:Y:S01]  /*29f0*/  ISETP.GT.AND P5, PT, R102, RZ, P1 ;  /* 0x000000ff6600720c */ /* 0x000fe20000fa4270 */
[----:B------:R-:W-:Y:S01]  /*2a00*/  IMAD.X R29, R22, 0x1, R93, P2 ;  /* 0x00000001161d7824 */ /* 0x000fe200010e065d */
[----:B------:R-:W-:Y:S02]  /*2a10*/  IADD3 R30, P2, R24, UR10, RZ ;  /* 0x0000000a181e7c10 */ /* 0x000fe4000ff5e0ff */
[----:B0-----:R-:W-:-:S02]  /*2a20*/  IADD3 R88, P6, R26, R6, RZ ;  /* 0x000000061a587210 */ /* 0x001fc40007fde0ff */
[----:B------:R0:W-:Y:S01]  /*2a30*/  @P4 STG.E desc[UR16][R28.64], R23 ;  /* 0x000000171c004986 */ /* 0x0001e2000c101910 */
[----:B------:R-:W-:-:S06]  /*2a40*/  IADD3.X R31, R25, UR11, RZ, P2, !PT ;  /* 0x0000000b191f7c10 */ /* 0x000fcc00097fe4ff */
[----:B------:R-:W-:Y:S05]  /*2a50*/  @!P5 BRA `(.L_x_43) ;  /* 0x000000000004d947 */ /* 0x000fea0003800000 */
[----:B------:R1:W5:Y:S02]  /*2a60*/  LDG.E.LTC128B R98, desc[UR16][R30.64] ;  /* 0x000000101e627981 */ /* 0x000364000c1e1920 */
.L_x_43:
[----:B------:R-:W-:Y:S05]  /*2a70*/  BSYNC B1 ;  /* 0x0000000000017941 */ /* 0x000fea0003800000 */
.L_x_42:
[----:B0----5:R-:W-:Y:S01]  /*2a80*/  IMAD R23, R98, R15, RZ ;  /* 0x0000000f62177224 */ /* 0x021fe200078e02ff */
[----:B------:R-:W-:Y:S01]  /*2a90*/  ISETP.GT.AND P2, PT, R102, RZ, P0 ;  /* 0x000000ff6600720c */ /* 0x000fe20000744270 */
[----:B------:R-:W-:Y:S01]  /*2aa0*/  IMAD.X R89, R27, 0x1, R4, P6 ;  /* 0x000000011b597824 */ /* 0x000fe200030e0604 */
[----:B------:R-:W-:Y:S01]  /*2ab0*/  IADD3 R28, P6, R94, UR10, RZ ;  /* 0x0000000a5e1c7c10 */ /* 0x000fe2000ffde0ff */
[----:B------:R-:W-:Y:S01]  /*2ac0*/  IMAD R23, R32, R14, R23 ;  /* 0x0000000e20177224 */ /* 0x000fe200078e0217 */
[----:B------:R-:W-:Y:S01]  /*2ad0*/  BSSY B1, `(.L_x_44) ;  /* 0x0000006000017945 */ /* 0x000fe20003800000 */
[----:B--2---:R-:W-:Y:S02]  /*2ae0*/  IADD3 R90, P4, R96, R6, RZ ;  /* 0x00000006605a7210 */ /* 0x004fe40007f9e0ff */
[----:B------:R-:W-:Y:S01]  /*2af0*/  IADD3.X R29, R95, UR11, RZ, P6, !PT ;  /* 0x0000000b5f1d7c10 */ /* 0x000fe2000b7fe4ff */
[----:B------:R0:W-:Y:S05]  /*2b00*/  @P5 STG.E desc[UR16][R88.64], R23 ;  /* 0x0000001758005986 */ /* 0x0001ea000c101910 */
[----:B------:R-:W-:Y:S05]  /*2b10*/  @!P2 BRA `(.L_x_45) ;  /* 0x000000000004a947 */ /* 0x000fea0003800000 */
[----:B------:R2:W5:Y:S02]  /*2b20*/  LDG.E.LTC128B R98, desc[UR16][R28.64] ;  /* 0x000000101c627981 */ /* 0x000564000c1e1920 */
.L_x_45:
[----:B------:R-:W-:Y:S05]  /*2b30*/  BSYNC B1 ;  /* 0x0000000000017941 */ /* 0x000fea0003800000 */
.L_x_44:
[----:B0----5:R-:W-:Y:S01]  /*2b40*/  IMAD R23, R98, R15, RZ ;  /* 0x0000000f62177224 */ /* 0x021fe200078e02ff */
[----:B------:R-:W-:Y:S01]  /*2b50*/  ISETP.GT.AND P1, PT, R102, 0x8, P1 ;  /* 0x000000086600780c */ /* 0x000fe20000f24270 */
[----:B------:R-:W-:Y:S01]  /*2b60*/  IMAD.X R91, R97, 0x1, R4, P4 ;  /* 0x00000001615b7824 */ /* 0x000fe200020e0604 */
[----:B------:R-:W-:Y:S01]  /*2b70*/  IADD3 R24, P4, R24, UR8, RZ ;  /* 0x0000000818187c10 */ /* 0x000fe2000ff9e0ff */
[----:B------:R-:W-:Y:S01]  /*2b80*/  IMAD R23, R33, R14, R23 ;  /* 0x0000000e21177224 */ /* 0x000fe200078e0217 */
[----:B------:R-:W-:Y:S01]  /*2b90*/  BSSY B1, `(.L_x_46) ;  /* 0x0000006000017945 */ /* 0x000fe20003800000 */
[----:B------:R-:W-:Y:S02]  /*2ba0*/  IADD3 R32, P5, R21, R26, RZ ;  /* 0x0000001a15207210 */ /* 0x000fe40007fbe0ff */
[----:B------:R-:W-:Y:S01]  /*2bb0*/  IADD3.X R25, R25, UR9, RZ, P4, !PT ;  /* 0x0000000919197c10 */ /* 0x000fe2000a7fe4ff */
[----:B------:R0:W-:Y:S05]  /*2bc0*/  @P2 STG.E desc[UR16][R90.64], R23 ;  /* 0x000000175a002986 */ /* 0x0001ea000c101910 */
[----:B------:R-:W-:Y:S05]  /*2bd0*/  @!P1 BRA `(.L_x_47) ;  /* 0x0000000000049947 */ /* 0x000fea0003800000 */
[----:B------:R4:W5:Y:S02]  /*2be0*/  LDG.E.LTC128B R98, desc[UR16][R24.64] ;  /* 0x0000001018627981 */ /* 0x000964000c1e1920 */
.L_x_47:
[----:B------:R-:W-:Y:S05]  /*2bf0*/  BSYNC B1 ;  /* 0x0000000000017941 */ /* 0x000fea0003800000 */
.L_x_46:
[----:B0----5:R-:W-:Y:S01]  /*2c00*/  IMAD R23, R98, R15, RZ ;  /* 0x0000000f62177224 */ /* 0x021fe200078e02ff */
[----:B------:R-:W-:Y:S01]  /*2c10*/  ISETP.GT.AND P2, PT, R102, 0x8, P0 ;  /* 0x000000086600780c */ /* 0x000fe20000744270 */
[----:B------:R-:W-:Y:S01]  /*2c20*/  IMAD.X R33, R22, 0x1, R27, P5 ;  /* 0x0000000116217824 */ /* 0x000fe200028e061b */
[----:B----4-:R-:W-:Y:S01]  /*2c30*/  IADD3 R24, P0, R94, UR8, RZ ;  /* 0x000000085e187c10 */ /* 0x010fe2000ff1e0ff */
[----:B------:R-:W-:Y:S01]  /*2c40*/  IMAD R23, R34, R14, R23 ;  /* 0x0000000e22177224 */ /* 0x000fe200078e0217 */
[----:B------:R-:W-:Y:S02]  /*2c50*/  BSSY B1, `(.L_x_48) ;  /* 0x0000005000017945 */ /* 0x000fe40003800000 */
[----:B------:R-:W-:Y:S02]  /*2c60*/  IADD3.X R25, R95, UR9, RZ, P0, !PT ;  /* 0x000000095f197c10 */ /* 0x000fe400087fe4ff */
[----:B------:R0:W-:Y:S05]  /*2c70*/  @P1 STG.E desc[UR16][R32.64], R23 ;  /* 0x0000001720001986 */ /* 0x0001ea000c101910 */
[----:B------:R-:W-:Y:S05]  /*2c80*/  @!P2 BRA `(.L_x_49) ;  /* 0x000000000004a947 */ /* 0x000fea0003800000 */
[----:B------:R4:W5:Y:S02]  /*2c90*/  LDG.E.LTC128B R98, desc[UR16][R24.64] ;  /* 0x0000001018627981 */ /* 0x000964000c1e1920 */
.L_x_49:
[----:B------:R-:W-:Y:S05]  /*2ca0*/  BSYNC B1 ;  /* 0x0000000000017941 */ /* 0x000fea0003800000 */
.L_x_48:
[----:B----4-:R-:W-:Y:S01]  /*2cb0*/  IADD3 R24, P5, R21, R96, RZ ;  /* 0x0000006015187210 */ /* 0x010fe20007fbe0ff */
[----:B0----5:R-:W-:Y:S01]  /*2cc0*/  IMAD R23, R98, R15, RZ ;  /* 0x0000000f62177224 */ /* 0x021fe200078e02ff */
[----:B------:R-:W-:Y:S01]  /*2cd0*/  ISETP.GT.AND P1, PT, R5, 0x18, PT ;  /* 0x000000180500780c */ /* 0x000fe20003f24270 */
[----:B------:R-:W-:Y:S01]  /*2ce0*/  BSSY B1, `(.L_x_50) ;  /* 0x000000b000017945 */ /* 0x000fe20003800000 */
[----:B------:R-:W-:Y:S01]  /*2cf0*/  IADD3 R26, P6, R30, UR10, RZ ;  /* 0x0000000a1e1a7c10 */ /* 0x000fe2000ffde0ff */
[----:B------:R-:W-:Y:S01]  /*2d00*/  IMAD R23, R35, R14, R23 ;  /* 0x0000000e23177224 */ /* 0x000fe200078e0217 */
[----:B------:R-:W-:Y:S01]  /*2d10*/  ISETP.GT.AND P4, PT, R102, RZ, P1 ;  /* 0x000000ff6600720c */ /* 0x000fe20000f84270 */
[----:B------:R-:W-:Y:S01]  /*2d20*/  IMAD.X R25, R22, 0x1, R97, P5 ;  /* 0x0000000116197824 */ /* 0x000fe200028e0661 */
[----:B------:R-:W-:Y:S02]  /*2d30*/  ISETP.GT.AND P0, PT, R5, 0x19, PT ;  /* 0x000000190500780c */ /* 0x000fe40003f04270 */
[----:B------:R-:W-:-:S02]  /*2d40*/  IADD3 R32, P5, R88, R6, RZ ;  /* 0x0000000658207210 */ /* 0x000fc40007fbe0ff */
[----:B------:R0:W-:Y:S01]  /*2d50*/  @P2 STG.E desc[UR16][R24.64], R23 ;  /* 0x0000001718002986 */ /* 0x0001e2000c101910 */
[----:B------:R-:W-:-:S06]  /*2d60*/  IADD3.X R27, R31, UR11, RZ, P6, !PT ;  /* 0x0000000b1f1b7c10 */ /* 0x000fcc000b7fe4ff */
[----:B------:R-:W-:Y:S05]  /*2d70*/  @!P4 BRA `(.L_x_51) ;  /* 0x000000000004c947 */ /* 0x000fea0003800000 */
[----:B------:R4:W5:Y:S02]  /*2d80*/  LDG.E.LTC128B R98, desc[UR16][R26.64] ;  /* 0x000000101a627981 */ /* 0x000964000c1e1920 */
.L_x_51:
[----:B------:R-:W-:Y:S05]  /*2d90*/  BSYNC B1 ;  /* 0x0000000000017941 */ /* 0x000fea0003800000 */
.L_x_50:
[----:B0----5:R-:W-:Y:S01]  /*2da0*/  IMAD R23, R98, R15, RZ ;  /* 0x0000000f62177224 */ /* 0x021fe200078e02ff */
[----:B------:R-:W-:Y:S01]  /*2db0*/  ISETP.GT.AND P2, PT, R102, RZ, P0 ;  /* 0x000000ff6600720c */ /* 0x000fe20000744270 */
        /* <DEDUP_REMOVED lines=9> */
.L_x_53:
[----:B------:R-:W-:Y:S05]  /*2e50*/  BSYNC B1 ;  /* 0x0000000000017941 */ /* 0x000fea0003800000 */
.L_x_52:
[----:B0----5:R-:W-:Y:S01]  /*2e60*/  IMAD R23, R98, R15, RZ ;  /* 0x0000000f62177224 */ /* 0x021fe200078e02ff */
[----:B------:R-:W-:Y:S01]  /*2e70*/  ISETP.GT.AND P1, PT, R102, 0x8, P1 ;  /* 0x000000086600780c */ /* 0x000fe20000f24270 */
[----:B------:R-:W-:Y:S01]  /*2e80*/  IMAD.X R35, R91, 0x1, R4, P5 ;  /* 0x000000015b237824 */ /* 0x000fe200028e0604 */
[----:B-1----:R-:W-:Y:S01]  /*2e90*/  IADD3 R30, P4, R30, UR8, RZ ;  /* 0x000000081e1e7c10 */ /* 0x002fe2000ff9e0ff */
[----:B------:R-:W-:Y:S01]  /*2ea0*/  IMAD R23, R37, R14, R23 ;  /* 0x0000000e25177224 */ /* 0x000fe200078e0217 */
[----:B------:R-:W-:Y:S01]  /*2eb0*/  BSSY B1, `(.L_x_54) ;  /* 0x0000006000017945 */ /* 0x000fe20003800000 */
[----:B------:R-:W-:Y:S02]  /*2ec0*/  IADD3 R36, P5, R88, R21, RZ ;  /* 0x0000001558247210 */ /* 0x000fe40007fbe0ff */
[----:B------:R-:W-:Y:S01]  /*2ed0*/  IADD3.X R31, R31, UR9, RZ, P4, !PT ;  /* 0x000000091f1f7c10 */ /* 0x000fe2000a7fe4ff */
[----:B------:R0:W-:Y:S05]  /*2ee0*/  @P2 STG.E desc[UR16][R34.64], R23 ;  /* 0x0000001722002986 */ /* 0x0001ea000c101910 */
[----:B------:R-:W-:Y:S05]  /*2ef0*/  @!P1 BRA `(.L_x_55) ;  /* 0x0000000000049947 */ /* 0x000fea0003800000 */
[----:B------:R1:W5:Y:S02]  /*2f00*/  LDG.E.LTC128B R98, desc[UR16][R30.64] ;  /* 0x000000101e627981 */ /* 0x000364000c1e1920 */
.L_x_55:
[----:B------:R-:W-:Y:S05]  /*2f10*/  BSYNC B1 ;  /* 0x0000000000017941 */ /* 0x000fea0003800000 */
.L_x_54:
[----:B0----5:R-:W-:Y:S01]  /*2f20*/  IMAD R23, R98, R15, RZ ;  /* 0x0000000f62177224 */ /* 0x021fe200078e02ff */
[----:B------:R-:W-:Y:S01]  /*2f30*/  ISETP.GT.AND P2, PT, R102, 0x8, P0 ;  /* 0x000000086600780c */ /* 0x000fe20000744270 */
[----:B------:R-:W-:Y:S01]  /*2f40*/  IMAD.X R37, R89, 0x1, R22, P5 ;  /* 0x0000000159257824 */ /* 0x000fe200028e0616 */
[----:B--2---:R-:W-:Y:S01]  /*2f50*/  IADD3 R28, P0, R28, UR8, RZ ;  /* 0x000000081c1c7c10 */ /* 0x004fe2000ff1e0ff */
[----:B------:R-:W-:Y:S01]  /*2f60*/  IMAD R23, R38, R14, R23 ;  /* 0x0000000e26177224 */ /* 0x000fe200078e0217 */
[----:B------:R-:W-:Y:S02]  /*2f70*/  BSSY B1, `(.L_x_56) ;  /* 0x0000005000017945 */ /* 0x000fe40003800000 */
[----:B------:R-:W-:Y:S02]  /*2f80*/  IADD3.X R29, R29, UR9, RZ, P0, !PT ;  /* 0x000000091d1d7c10 */ /* 0x000fe400087fe4ff */
[----:B------:R0:W-:Y:S05]  /*2f90*/  @P1 STG.E desc[UR16][R36.64], R23 ;  /* 0x0000001724001986 */ /* 0x0001ea000c101910 */
[----:B------:R-:W-:Y:S05]  /*2fa0*/  @!P2 BRA `(.L_x_57) ;  /* 0x000000000004a947 */ /* 0x000fea0003800000 */
[----:B------:R2:W5:Y:S02]  /*2fb0*/  LDG.E.LTC128B R98, desc[UR16][R28.64] ;  /* 0x000000101c627981 */ /* 0x000564000c1e1920 */
.L_x_57:
[----:B------:R-:W-:Y:S05]  /*2fc0*/  BSYNC B1 ;  /* 0x0000000000017941 */ /* 0x000fea0003800000 */
.L_x_56:
[----:B--2---:R-:W-:Y:S01]  /*2fd0*/  IADD3 R28, P5, R90, R21, RZ ;  /* 0x000000155a1c7210 */ /* 0x004fe20007fbe0ff */
[----:B0----5:R-:W-:Y:S01]  /*2fe0*/  IMAD R23, R98, R15, RZ ;  /* 0x0000000f62177224 */ /* 0x021fe200078e02ff */
[----:B------:R-:W-:Y:S01]  /*2ff0*/  ISETP.GT.AND P1, PT, R5, 0x20, PT ;  /* 0x000000200500780c */ /* 0x000fe20003f24270 */
[----:B------:R-:W-:Y:S01]  /*3000*/  BSSY B1, `(.L_x_58) ;  /* 0x000000b000017945 */ /* 0x000fe20003800000 */
[----:B-1----:R-:W-:Y:S01]  /*3010*/  IADD3 R30, P6, R26, UR10, RZ ;  /* 0x0000000a1a1e7c10 */ /* 0x002fe2000ffde0ff */
        /* <DEDUP_REMOVED lines=9> */
.L_x_59:
[----:B------:R-:W-:Y:S05]  /*30b0*/  BSYNC B1 ;  /* 0x0000000000017941 */ /* 0x000fea0003800000 */
.L_x_58:
        /* <DEDUP_REMOVED lines=11> */
.L_x_61:
[----:B------:R-:W-:Y:S05]  /*3170*/  BSYNC B1 ;  /* 0x0000000000017941 */ /* 0x000fea0003800000 */
.L_x_60:
[----:B0----5:R-:W-:Y:S01]  /*3180*/  IMAD R23, R98, R15, RZ ;  /* 0x0000000f62177224 */ /* 0x021fe200078e02ff */
[----:B------:R-:W-:Y:S01]  /*3190*/  ISETP.GT.AND P1, PT, R102, 0x8, P1 ;  /* 0x000000086600780c */ /* 0x000fe20000f24270 */
[----:B------:R-:W-:Y:S01]  /*31a0*/  IMAD.X R39, R35, 0x1, R4, P5 ;  /* 0x0000000123277824 */ /* 0x000fe200028e0604 */
[----:B----4-:R-:W-:Y:S01]  /*31b0*/  IADD3 R26, P4, R26, UR8, RZ ;  /* 0x000000081a1a7c10 */ /* 0x010fe2000ff9e0ff */
[----:B------:R-:W-:Y:S01]  /*31c0*/  IMAD R23, R41, R14, R23 ;  /* 0x0000000e29177224 */ /* 0x000fe200078e0217 */
[----:B------:R-:W-:Y:S01]  /*31d0*/  BSSY B1, `(.L_x_62) ;  /* 0x0000006000017945 */ /* 0x000fe20003800000 */
[----:B------:R-:W-:Y:S02]  /*31e0*/  IADD3 R40, P5, R32, R21, RZ ;  /* 0x0000001520287210 */ /* 0x000fe40007fbe0ff */
[----:B------:R-:W-:Y:S01]  /*31f0*/  IADD3.X R27, R27, UR9, RZ, P4, !PT ;  /* 0x000000091b1b7c10 */ /* 0x000fe2000a7fe4ff */
[----:B------:R0:W-:Y:S05]  /*3200*/  @P2 STG.E desc[UR16][R38.64], R23 ;  /* 0x0000001726002986 */ /* 0x0001ea000c101910 */
[----:B------:R-:W-:Y:S05]  /*3210*/  @!P1 BRA `(.L_x_63) ;  /* 0x0000000000049947 */ /* 0x000fea0003800000 */
[----:B------:R4:W5:Y:S02]  /*3220*/  LDG.E.LTC128B R98, desc[UR16][R26.64] ;  /* 0x000000101a627981 */ /* 0x000964000c1e1920 */
.L_x_63:
[----:B------:R-:W-:Y:S05]  /*3230*/  BSYNC B1 ;  /* 0x0000000000017941 */ /* 0x000fea0003800000 */
.L_x_62:
[----:B0----5:R-:W-:Y:S01]  /*3240*/  IMAD R23, R98, R15, RZ ;  /* 0x0000000f62177224 */ /* 0x021fe200078e02ff */
[----:B------:R-:W-:Y:S01]  /*3250*/  ISETP.GT.AND P2, PT, R102, 0x8, P0 ;  /* 0x000000086600780c */ /* 0x000fe20000744270 */
[----:B------:R-:W-:Y:S01]  /*3260*/  IMAD.X R41, R33, 0x1, R22, P5 ;  /* 0x0000000121297824 */ /* 0x000fe200028e0616 */
[----:B------:R-:W-:Y:S01]  /*3270*/  IADD3 R24, P0, R24, UR8, RZ ;  /* 0x0000000818187c10 */ /* 0x000fe2000ff1e0ff */
[----:B------:R-:W-:Y:S01]  /*3280*/  IMAD R23, R42, R14, R23 ;  /* 0x0000000e2a177224 */ /* 0x000fe200078e0217 */
[----:B------:R-:W-:Y:S02]  /*3290*/  BSSY B1, `(.L_x_64) ;  /* 0x0000005000017945 */ /* 0x000fe40003800000 */
[----:B------:R-:W-:Y:S02]  /*32a0*/  IADD3.X R25, R25, UR9, RZ, P0, !PT ;  /* 0x0000000919197c10 */ /* 0x000fe400087fe4ff */
[----:B------:R0:W-:Y:S05]  /*32b0*/  @P1 STG.E desc[UR16][R40.64], R23 ;  /* 0x0000001728001986 */ /* 0x0001ea000c101910 */
[----:B------:R-:W-:Y:S05]  /*32c0*/  @!P2 BRA `(.L_x_65) ;  /* 0x000000000004a947 */ /* 0x000fea0003800000 */
[----:B------:R0:W5:Y:S02]  /*32d0*/  LDG.E.LTC128B R98, desc[UR16][R24.64] ;  /* 0x0000001018627981 */ /* 0x000164000c1e1920 */
.L_x_65:
[----:B------:R-:W-:Y:S05]  /*32e0*/  BSYNC B1 ;  /* 0x0000000000017941 */ /* 0x000fea0003800000 */
.L_x_64:
[----:B0-----:R-:W-:Y:S01]  /*32f0*/  IADD3 R24, P5, R34, R21, RZ ;  /* 0x0000001522187210 */ /* 0x001fe20007fbe0ff */
[----:B-----5:R-:W-:Y:S01]  /*3300*/  IMAD R23, R98, R15, RZ ;  /* 0x0000000f62177224 */ /* 0x020fe200078e02ff */
[----:B------:R-:W-:Y:S01]  /*3310*/  ISETP.GT.AND P1, PT, R5, 0x28, PT ;  /* 0x000000280500780c */ /* 0x000fe20003f24270 */
[----:B------:R-:W-:Y:S01]  /*3320*/  BSSY B1, `(.L_x_66) ;  /* 0x000000b000017945 */ /* 0x000fe20003800000 */
[----:B----4-:R-:W-:Y:S01]  /*3330*/  IADD3 R26, P6, R30, UR10, RZ ;  /* 0x0000000a1e1a7c10 */ /* 0x010fe2000ffde0ff */
        /* <DEDUP_REMOVED lines=9> */
.L_x_67:
[----:B------:R-:W-:Y:S05]  /*33d0*/  BSYNC B1 ;  /* 0x0000000000017941 */ /* 0x000fea0003800000 */
.L_x_66:
        /* <DEDUP_REMOVED lines=11> */
.L_x_69:
[----:B------:R-:W-:Y:S05]  /*3490*/  BSYNC B1 ;  /* 0x0000000000017941 */ /* 0x000fea0003800000 */
.L_x_68:
        /* <DEDUP_REMOVED lines=11> */
.L_x_71:
[----:B------:R-:W-:Y:S05]  /*3550*/  BSYNC B1 ;  /* 0x0000000000017941 */ /* 0x000fea0003800000 */
.L_x_70:
        /* <DEDUP_REMOVED lines=10> */
.L_x_73:
[----:B------:R-:W-:Y:S05]  /*3600*/  BSYNC B1 ;  /* 0x0000000000017941 */ /* 0x000fea0003800000 */
.L_x_72:
        /* <DEDUP_REMOVED lines=14> */
.L_x_75:
[----:B------:R-:W-:Y:S05]  /*36f0*/  BSYNC B1 ;  /* 0x0000000000017941 */ /* 0x000fea0003800000 */
.L_x_74:
        /* <DEDUP_REMOVED lines=11> */
.L_x_77:
[----:B------:R-:W-:Y:S05]  /*37b0*/  BSYNC B1 ;  /* 0x0000000000017941 */ /* 0x000fea0003800000 */
.L_x_76:
        /* <DEDUP_REMOVED lines=11> */
.L_x_79:
[----:B------:R-:W-:Y:S05]  /*3870*/  BSYNC B1 ;  /* 0x0000000000017941 */ /* 0x000fea0003800000 */
.L_x_78:
        /* <DEDUP_REMOVED lines=10> */
.L_x_81:
[----:B------:R-:W-:Y:S05]  /*3920*/  BSYNC B1 ;  /* 0x0000000000017941 */ /* 0x000fea0003800000 */
.L_x_80:
        /* <DEDUP_REMOVED lines=14> */
.L_x_83:
[----:B------:R-:W-:Y:S05]  /*3a10*/  BSYNC B1 ;  /* 0x0000000000017941 */ /* 0x000fea0003800000 */
.L_x_82:
        /* <DEDUP_REMOVED lines=11> */
.L_x_85:
[----:B------:R-:W-:Y:S05]  /*3ad0*/  BSYNC B1 ;  /* 0x0000000000017941 */ /* 0x000fea0003800000 */
.L_x_84:
        /* <DEDUP_REMOVED lines=11> */
.L_x_87:
[----:B------:R-:W-:Y:S05]  /*3b90*/  BSYNC B1 ;  /* 0x0000000000017941 */ /* 0x000fea0003800000 */
.L_x_86:
        /* <DEDUP_REMOVED lines=10> */
.L_x_89:
[----:B------:R-:W-:Y:S05]  /*3c40*/  BSYNC B1 ;  /* 0x0000000000017941 */ /* 0x000fea0003800000 */
.L_x_88:
        /* <DEDUP_REMOVED lines=14> */
.L_x_91:
[----:B------:R-:W-:Y:S05]  /*3d30*/  BSYNC B1 ;  /* 0x0000000000017941 */ /* 0x000fea0003800000 */
.L_x_90:
        /* <DEDUP_REMOVED lines=11> */
.L_x_93:
[----:B------:R-:W-:Y:S05]  /*3df0*/  BSYNC B1 ;  /* 0x0000000000017941 */ /* 0x000fea0003800000 */
.L_x_92:
        /* <DEDUP_REMOVED lines=11> */
.L_x_95:
[----:B------:R-:W-:Y:S05]  /*3eb0*/  BSYNC B1 ;  /* 0x0000000000017941 */ /* 0x000fea0003800000 */
.L_x_94:
        /* <DEDUP_REMOVED lines=10> */
.L_x_97:
[----:B------:R-:W-:Y:S05]  /*3f60*/  BSYNC B1 ;  /* 0x0000000000017941 */ /* 0x000fea0003800000 */
.L_x_96:
        /* <DEDUP_REMOVED lines=14> */
.L_x_99:
[----:B------:R-:W-:Y:S05]  /*4050*/  BSYNC B1 ;  /* 0x0000000000017941 */ /* 0x000fea0003800000 */
.L_x_98:
        /* <DEDUP_REMOVED lines=11> */
.L_x_101:
[----:B------:R-:W-:Y:S05]  /*4110*/  BSYNC B1 ;  /* 0x0000000000017941 */ /* 0x000fea0003800000 */
.L_x_100:
        /* <DEDUP_REMOVED lines=11> */
.L_x_103:
[----:B------:R-:W-:Y:S05]  /*41d0*/  BSYNC B1 ;  /* 0x0000000000017941 */ /* 0x000fea0003800000 */
.L_x_102:
        /* <DEDUP_REMOVED lines=10> */
.L_x_105:
[----:B------:R-:W-:Y:S05]  /*4280*/  BSYNC B1 ;  /* 0x0000000000017941 */ /* 0x000fea0003800000 */
.L_x_104:
        /* <DEDUP_REMOVED lines=14> */
.L_x_107:
[----:B------:R-:W-:Y:S05]  /*4370*/  BSYNC B1 ;  /* 0x0000000000017941 */ /* 0x000fea0003800000 */
.L_x_106:
        /* <DEDUP_REMOVED lines=11> */
.L_x_109:
[----:B------:R-:W-:Y:S05]  /*4430*/  BSYNC B1 ;  /* 0x0000000000017941 */ /* 0x000fea0003800000 */
.L_x_108:
        /* <DEDUP_REMOVED lines=11> */
.L_x_111:
[----:B------:R-:W-:Y:S05]  /*44f0*/  BSYNC B1 ;  /* 0x0000000000017941 */ /* 0x000fea0003800000 */
.L_x_110:
        /* <DEDUP_REMOVED lines=10> */
.L_x_113:
[----:B------:R-:W-:Y:S05]  /*45a0*/  BSYNC B1 ;  /* 0x0000000000017941 */ /* 0x000fea0003800000 */
.L_x_112:
        /* <DEDUP_REMOVED lines=14> */
.L_x_115:
[----:B------:R-:W-:Y:S05]  /*4690*/  BSYNC B1 ;  /* 0x0000000000017941 */ /* 0x000fea0003800000 */
.L_x_114:
        /* <DEDUP_REMOVED lines=11> */
.L_x_117:
[----:B------:R-:W-:Y:S05]  /*4750*/  BSYNC B1 ;  /* 0x0000000000017941 */ /* 0x000fea0003800000 */
.L_x_116:
        /* <DEDUP_REMOVED lines=11> */
.L_x_119:
[----:B------:R-:W-:Y:S05]  /*4810*/  BSYNC B1 ;  /* 0x0000000000017941 */ /* 0x000fea0003800000 */
.L_x_118:
        /* <DEDUP_REMOVED lines=10> */
.L_x_121:
[----:B------:R-:W-:Y:S05]  /*48c0*/  BSYNC B1 ;  /* 0x0000000000017941 */ /* 0x000fea0003800000 */
.L_x_120:
        /* <DEDUP_REMOVED lines=14> */
.L_x_123:
[----:B------:R-:W-:Y:S05]  /*49b0*/  BSYNC B1 ;  /* 0x0000000000017941 */ /* 0x000fea0003800000 */
.L_x_122:
        /* <DEDUP_REMOVED lines=11> */
.L_x_125:
[----:B------:R-:W-:Y:S05]  /*4a70*/  BSYNC B1 ;  /* 0x0000000000017941 */ /* 0x000fea0003800000 */
.L_x_124:
        /* <DEDUP_REMOVED lines=11> */
.L_x_127:
[----:B------:R-:W-:Y:S05]  /*4b30*/  BSYNC B1 ;  /* 0x0000000000017941 */ /* 0x000fea0003800000 */
.L_x_126:
        /* <DEDUP_REMOVED lines=10> */
.L_x_129:
[----:B------:R-:W-:Y:S05]  /*4be0*/  BSYNC B1 ;  /* 0x0000000000017941 */ /* 0x000fea0003800000 */
.L_x_128:
        /* <DEDUP_REMOVED lines=14> */
.L_x_131:
[----:B------:R-:W-:Y:S05]  /*4cd0*/  BSYNC B1 ;  /* 0x0000000000017941 */ /* 0x000fea0003800000 */
.L_x_130:
        /* <DEDUP_REMOVED lines=11> */
.L_x_133:
[----:B------:R-:W-:Y:S05]  /*4d90*/  BSYNC B1 ;  /* 0x0000000000017941 */ /* 0x000fea0003800000 */
.L_x_132:
        /* <DEDUP_REMOVED lines=11> */
.L_x_135:
[----:B------:R-:W-:Y:S05]  /*4e50*/  BSYNC B1 ;  /* 0x0000000000017941 */ /* 0x000fea0003800000 */
.L_x_134:
        /* <DEDUP_REMOVED lines=10> */
.L_x_137:
[----:B------:R-:W-:Y:S05]  /*4f00*/  BSYNC B1 ;  /* 0x0000000000017941 */ /* 0x000fea0003800000 */
.L_x_136:
[----:B--2---:R-:W-:Y:S01]  /*4f10*/  IADD3 R28, P2, R38, R21, RZ ;  /* 0x00000015261c7210 */ /* 0x004fe20007f5e0ff */
[----:B0----5:R-:W-:Y:S01]  /*4f20*/  IMAD R23, R98, R15, RZ ;  /* 0x0000000f62177224 */ /* 0x021fe200078e02ff */
[C---:B------:R-:W-:Y:S01]  /*4f30*/  ISETP.GT.AND P4, PT, R5.reuse, 0x70, PT ;  /* 0x000000700500780c */ /* 0x040fe20003f84270 */
[----:B------:R-:W-:Y:S01]  /*4f40*/  BSSY B1, `(.L_x_138) ;  /* 0x000000b000017945 */ /* 0x000fe20003800000 */
[----:B------:R-:W-:Y:S01]  /*4f50*/  ISETP.GT.AND P1, PT, R5, 0x71, PT ;  /* 0x000000710500780c */ /* 0x000fe20003f24270 */
[----:B------:R-:W-:Y:S01]  /*4f60*/  IMAD R23, R79, R14, R23 ;  /* 0x0000000e4f177224 */ /* 0x000fe200078e0217 */
[----:B------:R-:W-:Y:S01]  /*4f70*/  ISETP.GT.AND P5, PT, R102, RZ, P4 ;  /* 0x000000ff6600720c */ /* 0x000fe200027a4270 */
[----:B------:R-:W-:Y:S01]  /*4f80*/  IMAD.X R29, R39, 0x1, R22, P2 ;  /* 0x00000001271d7824 */ /* 0x000fe200010e0616 */
[----:B-1----:R-:W-:Y:S02]  /*4f90*/  IADD3 R30, P2, R26, UR10, RZ ;  /* 0x0000000a1a1e7c10 */ /* 0x002fe4000ff5e0ff */
[----:B------:R-:W-:-:S02]  /*4fa0*/  IADD3 R36, P6, R32, R6, RZ ;  /* 0x0000000620247210 */ /* 0x000fc40007fde0ff */
[----:B------:R0:W-:Y:S01]  /*4fb0*/  @P0 STG.E desc[UR16][R28.64], R23 ;  /* 0x000000171c000986 */ /* 0x0001e2000c101910 */
[----:B------:R-:W-:-:S06]  /*4fc0*/  IADD3.X R31, R27, UR11, RZ, P2, !PT ;  /* 0x0000000b1b1f7c10 */ /* 0x000fcc00097fe4ff */
[----:B------:R-:W-:Y:S05]  /*4fd0*/  @!P5 BRA `(.L_x_139) ;  /* 0x000000000004d947 */ /* 0x000fea0003800000 */
[----:B------:R1:W5:Y:S02]  /*4fe0*/  LDG.E.LTC128B R98, desc[UR16][R30.64] ;  /* 0x000000101e627981 */ /* 0x000364000c1e1920 */
.L_x_139:
[----:B------:R-:W-:Y:S05]  /*4ff0*/  BSYNC B1 ;  /* 0x0000000000017941 */ /* 0x000fea0003800000 */
.L_x_138:
[----:B0----5:R-:W-:Y:S01]  /*5000*/  IMAD R23, R98, R15, RZ ;  /* 0x0000000f62177224 */ /* 0x021fe200078e02ff */
[----:B------:R-:W-:Y:S01]  /*5010*/  ISETP.GT.AND P2, PT, R102, RZ, P1 ;  /* 0x000000ff6600720c */ /* 0x000fe20000f44270 */
        /* <DEDUP_REMOVED lines=8> */
.L_x_141:
[----:B------:R-:W-:Y:S05]  /*50a0*/  BSYNC B1 ;  /* 0x0000000000017941 */ /* 0x000fea0003800000 */
.L_x_140:
[----:B------:R-:W-:Y:S01]  /*50b0*/  IADD3 R28, P5, R34, R6, RZ ;  /* 0x00000006221c7210 */ /* 0x000fe20007fbe0ff */
[----:B0----5:R-:W-:Y:S01]  /*50c0*/  IMAD R23, R98, R15, RZ ;  /* 0x0000000f62177224 */ /* 0x021fe200078e02ff */
[----:B------:R-:W-:Y:S01]  /*50d0*/  ISETP.GT.AND P4, PT, R102, 0x8, P4 ;  /* 0x000000086600780c */ /* 0x000fe20002784270 */
[----:B------:R-:W-:Y:S01]  /*50e0*/  BSSY B1, `(.L_x_142) ;  /* 0x000000a000017945 */ /* 0x000fe20003800000 */
[----:B----4-:R-:W-:Y:S01]  /*50f0*/  IADD3 R26, P6, R26, UR8, RZ ;  /* 0x000000081a1a7c10 */ /* 0x010fe2000ffde0ff */
[----:B------:R-:W-:Y:S01]  /*5100*/  IMAD R23, R81, R14, R23 ;  /* 0x0000000e51177224 */ /* 0x000fe200078e0217 */
[----:B------:R-:W-:Y:S01]  /*5110*/  ISETP.GT.AND P0, PT, R5, 0x78, PT ;  /* 0x000000780500780c */ /* 0x000fe20003f04270 */
[----:B------:R-:W-:Y:S01]  /*5120*/  IMAD.X R29, R35, 0x1, R4, P5 ;  /* 0x00000001231d7824 */ /* 0x000fe200028e0604 */
[----:B------:R-:W-:Y:S02]  /*5130*/  IADD3 R38, P5, R32, R21, RZ ;  /* 0x0000001520267210 */ /* 0x000fe40007fbe0ff */
[----:B------:R-:W-:-:S02]  /*5140*/  IADD3.X R27, R27, UR9, RZ, P6, !PT ;  /* 0x000000091b1b7c10 */ /* 0x000fc4000b7fe4ff */
[----:B------:R0:W-:Y:S03]  /*5150*/  @P2 STG.E desc[UR16][R28.64], R23 ;  /* 0x000000171c002986 */ /* 0x0001e6000c101910 */
[----:B------:R-:W-:Y:S06]  /*5160*/  @!P4 BRA `(.L_x_143) ;  /* 0x000000000004c947 */ /* 0x000fec0003800000 */
[----:B------:R4:W5:Y:S02]  /*5170*/  LDG.E.LTC128B R98, desc[UR16][R26.64] ;  /* 0x000000101a627981 */ /* 0x000964000c1e1920 */
.L_x_143:
[----:B------:R-:W-:Y:S05]  /*5180*/  BSYNC B1 ;  /* 0x0000000000017941 */ /* 0x000fea0003800000 */
.L_x_142:
[----:B0----5:R-:W-:Y:S01]  /*5190*/  IMAD R23, R98, R15, RZ ;  /* 0x0000000f62177224 */ /* 0x021fe200078e02ff */
[----:B------:R-:W-:Y:S01]  /*51a0*/  ISETP.GT.AND P1, PT, R102, 0x8, P1 ;  /* 0x000000086600780c */ /* 0x000fe20000f24270 */
[----:B------:R-:W-:Y:S01]  /*51b0*/  IMAD.X R39, R33, 0x1, R22, P5 ;  /* 0x0000000121277824 */ /* 0x000fe200028e0616 */
[----:B------:R-:W-:Y:S01]  /*51c0*/  IADD3 R24, P5, R24, UR8, RZ ;  /* 0x0000000818187c10 */ /* 0x000fe2000ffbe0ff */
[----:B------:R-:W-:Y:S01]  /*51d0*/  IMAD R23, R82, R14, R23 ;  /* 0x0000000e52177224 */ /* 0x000fe200078e0217 */
[----:B------:R-:W-:Y:S01]  /*51e0*/  BSSY B1, `(.L_x_144) ;  /* 0x0000006000017945 */ /* 0x000fe20003800000 */
[----:B------:R-:W-:Y:S02]  /*51f0*/  ISETP.GT.AND P2, PT, R5, 0x79, PT ;  /* 0x000000790500780c */ /* 0x000fe40003f44270 */
[----:B------:R-:W-:Y:S01]  /*5200*/  IADD3.X R25, R25, UR9, RZ, P5, !PT ;  /* 0x0000000919197c10 */ /* 0x000fe2000affe4ff */
[----:B------:R0:W-:Y:S05]  /*5210*/  @P4 STG.E desc[UR16][R38.64], R23 ;  /* 0x0000001726004986 */ /* 0x0001ea000c101910 */
[----:B------:R-:W-:Y:S05]  /*5220*/  @!P1 BRA `(.L_x_145) ;  /* 0x0000000000049947 */ /* 0x000fea0003800000 */
[----:B------:R0:W5:Y:S02]  /*5230*/  LDG.E.LTC128B R98, desc[UR16][R24.64] ;  /* 0x0000001018627981 */ /* 0x000164000c1e1920 */
.L_x_145:
[----:B------:R-:W-:Y:S05]  /*5240*/  BSYNC B1 ;  /* 0x0000000000017941 */ /* 0x000fea0003800000 */
.L_x_144:
[----:B0-----:R-:W-:Y:S01]  /*5250*/  IADD3 R24, P6, R34, R21, RZ ;  /* 0x0000001522187210 */ /* 0x001fe20007fde0ff */
[----:B-----5:R-:W-:Y:S01]  /*5260*/  IMAD R5, R98, R15, RZ ;  /* 0x0000000f62057224 */ /* 0x020fe200078e02ff */
[----:B------:R-:W-:Y:S01]  /*5270*/  ISETP.GT.AND P4, PT, R102, RZ, P0 ;  /* 0x000000ff6600720c */ /* 0x000fe20000784270 */
[----:B------:R-:W-:Y:S01]  /*5280*/  BSSY B1, `(.L_x_146) ;  /* 0x0000009000017945 */ /* 0x000fe20003800000 */
[----:B----4-:R-:W-:Y:S01]  /*5290*/  IADD3 R26, P5, R36, R6, RZ ;  /* 0x00000006241a7210 */ /* 0x010fe20007fbe0ff */
[----:B------:R-:W-:Y:S02]  /*52a0*/  IMAD.X R25, R35, 0x1, R22, P6 ;  /* 0x0000000123197824 */ /* 0x000fe400030e0616 */
[----:B------:R-:W-:-:S05]  /*52b0*/  IMAD R5, R83, R14, R5 ;  /* 0x0000000e53057224 */ /* 0x000fca00078e0205 */
[----:B------:R0:W-:Y:S03]  /*52c0*/  @P1 STG.E desc[UR16][R24.64], R5 ;  /* 0x0000000518001986 */ /* 0x0001e6000c101910 */
[----:B------:R-:W-:Y:S05]  /*52d0*/  @!P4 BRA `(.L_x_147) ;  /* 0x00000000000cc947 */ /* 0x000fea0003800000 */
[----:B0-----:R-:W-:-:S04]  /*52e0*/  IADD3 R24, P1, R30, UR10, RZ ;  /* 0x0000000a1e187c10 */ /* 0x001fc8000ff3e0ff */
[----:B------:R-:W-:-:S05]  /*52f0*/  IADD3.X R25, R31, UR11, RZ, P1, !PT ;  /* 0x0000000b1f197c10 */ /* 0x000fca0008ffe4ff */
[----:B------:R4:W5:Y:S04]  /*5300*/  LDG.E.LTC128B R98, desc[UR16][R24.64] ;  /* 0x0000001018627981 */ /* 0x000968000c1e1920 */
.L_x_147:
[----:B------:R-:W-:Y:S05]  /*5310*/  BSYNC B1 ;  /* 0x0000000000017941 */ /* 0x000fea0003800000 */
.L_x_146:
[----:B0----5:R-:W-:Y:S01]  /*5320*/  IMAD R5, R98, R15, RZ ;  /* 0x0000000f62057224 */ /* 0x021fe200078e02ff */
[----:B------:R-:W-:Y:S01]  /*5330*/  ISETP.GT.AND P1, PT, R102, RZ, P2 ;  /* 0x000000ff6600720c */ /* 0x000fe20001724270 */
        /* <DEDUP_REMOVED lines=9> */
.L_x_149:
[----:B------:R-:W-:Y:S05]  /*53d0*/  BSYNC B1 ;  /* 0x0000000000017941 */ /* 0x000fea0003800000 */
.L_x_148:
[----:B0----5:R-:W-:Y:S01]  /*53e0*/  IMAD R5, R98, R15, RZ ;  /* 0x0000000f62057224 */ /* 0x021fe200078e02ff */
[----:B------:R-:W-:Y:S01]  /*53f0*/  ISETP.GT.AND P0, PT, R102, 0x8, P0 ;  /* 0x000000086600780c */ /* 0x000fe20000704270 */
[----:B------:R-:W-:Y:S01]  /*5400*/  IMAD.X R33, R29, 0x1, R4, P5 ;  /* 0x000000011d217824 */ /* 0x000fe200028e0604 */
[----:B------:R-:W-:Y:S01]  /*5410*/  IADD3 R4, P4, R30, UR8, RZ ;  /* 0x000000081e047c10 */ /* 0x000fe2000ff9e0ff */
[----:B------:R-:W-:Y:S01]  /*5420*/  IMAD R85, R85, R14, R5 ;  /* 0x0000000e55557224 */ /* 0x000fe200078e0205 */
[----:B------:R-:W-:Y:S01]  /*5430*/  BSSY B1, `(.L_x_150) ;  /* 0x0000006000017945 */ /* 0x000fe20003800000 */
[----:B----4-:R-:W-:Y:S02]  /*5440*/  IADD3 R24, P5, R36, R21, RZ ;  /* 0x0000001524187210 */ /* 0x010fe40007fbe0ff */
[----:B------:R-:W-:Y:S01]  /*5450*/  IADD3.X R5, R31, UR9, RZ, P4, !PT ;  /* 0x000000091f057c10 */ /* 0x000fe2000a7fe4ff */
[----:B------:R0:W-:Y:S05]  /*5460*/  @P1 STG.E desc[UR16][R32.64], R85 ;  /* 0x0000005520001986 */ /* 0x0001ea000c101910 */
[----:B------:R-:W-:Y:S05]  /*5470*/  @!P0 BRA `(.L_x_151) ;  /* 0x0000000000048947 */ /* 0x000fea0003800000 */
[----:B------:R4:W5:Y:S02]  /*5480*/  LDG.E.LTC128B R98, desc[UR16][R4.64] ;  /* 0x0000001004627981 */ /* 0x000964000c1e1920 */
.L_x_151:
[----:B------:R-:W-:Y:S05]  /*5490*/  BSYNC B1 ;  /* 0x0000000000017941 */ /* 0x000fea0003800000 */
.L_x_150:
[----:B------:R-:W-:Y:S01]  /*54a0*/  ISETP.GT.AND P2, PT, R102, 0x8, P2 ;  /* 0x000000086600780c */ /* 0x000fe20001744270 */
[----:B----45:R-:W-:Y:S01]  /*54b0*/  IMAD R5, R98, R15, RZ ;  /* 0x0000000f62057224 */ /* 0x030fe200078e02ff */
[----:B------:R-:W-:Y:S01]  /*54c0*/  BSSY B1, `(.L_x_152) ;  /* 0x0000008000017945 */ /* 0x000fe20003800000 */
[----:B------:R-:W-:Y:S02]  /*54d0*/  IMAD.X R25, R37, 0x1, R22, P5 ;  /* 0x0000000125197824 */ /* 0x000fe400028e0616 */
[----:B------:R-:W-:-:S05]  /*54e0*/  IMAD R23, R86, R14, R5 ;  /* 0x0000000e56177224 */ /* 0x000fca00078e0205 */
[----:B------:R4:W-:Y:S01]  /*54f0*/  @P0 STG.E desc[UR16][R24.64], R23 ;  /* 0x0000001718000986 */ /* 0x0009e2000c101910 */
[----:B------:R-:W-:-:S04]  /*5500*/  IADD3 R4, P0, R40, UR8, RZ ;  /* 0x0000000828047c10 */ /* 0x000fc8000ff1e0ff */
[----:B------:R-:W-:Y:S01]  /*5510*/  IADD3.X R5, R41, UR9, RZ, P0, !PT ;  /* 0x0000000929057c10 */ /* 0x000fe200087fe4ff */
[----:B------:R-:W-:Y:S08]  /*5520*/  @!P2 BRA `(.L_x_153) ;  /* 0x000000000004a947 */ /* 0x000ff00003800000 */
[----:B------:R0:W5:Y:S02]  /*5530*/  LDG.E.LTC128B R98, desc[UR16][R4.64] ;  /* 0x0000001004627981 */ /* 0x000164000c1e1920 */
.L_x_153:
[----:B------:R-:W-:Y:S05]  /*5540*/  BSYNC B1 ;  /* 0x0000000000017941 */ /* 0x000fea0003800000 */
.L_x_152:
[----:B------:R-:W-:Y:S05]  /*5550*/  @!P2 BRA `(.L_x_154) ;  /* 0x000000140094a947 */ /* 0x000fea0003800000 */
[----:B0-----:R-:W-:Y:S01]  /*5560*/  IADD3 R4, P0, R28, R21, RZ ;  /* 0x000000151c047210 */ /* 0x001fe20007f1e0ff */
[----:B-----5:R-:W-:-:S04]  /*5570*/  IMAD R98, R98, R15, RZ ;  /* 0x0000000f62627224 */ /* 0x020fc800078e02ff */
[----:B------:R-:W-:Y:S02]  /*5580*/  IMAD.X R5, R29, 0x1, R22, P0 ;  /* 0x000000011d057824 */ /* 0x000fe400000e0616 */
[----:B------:R-:W-:-:S05]  /*5590*/  IMAD R87, R87, R14, R98 ;  /* 0x0000000e57577224 */ /* 0x000fca00078e0262 */
[----:B------:R0:W-:Y:S01]  /*55a0*/  STG.E desc[UR16][R4.64], R87 ;  /* 0x0000005704007986 */ /* 0x0001e2000c101910 */
[----:B------:R-:W-:Y:S05]  /*55b0*/  BRA `(.L_x_154) ;  /* 0x00000014007c7947 */ /* 0x000fea0003800000 */
.L_x_31:
[----:B------:R-:W-:Y:S01]  /*55c0*/  ULDC.64 UR8, c[0x0][0x6c0] ;  /* 0x0001b00000087ab9 */ /* 0x000fe20000000a00 */
[----:B------:R-:W-:Y:S01]  /*55d0*/  ISETP.GT.AND P2, PT, R5, 0x1, PT ;  /* 0x000000010500780c */ /* 0x000fe20003f44270 */
[-C--:B--2---:R-:W-:Y:S01]  /*55e0*/  IMAD R21, R24, R14.reuse, RZ ;  /* 0x0000000e18157224 */ /* 0x084fe200078e02ff */
[----:B------:R-:W-:Y:S01]  /*55f0*/  LEA R88, P0, R106, UR8, 0x2 ;  /* 0x000000086a587c11 */ /* 0x000fe2000f8010ff */
[-C--:B------:R-:W-:Y:S01]  /*5600*/  IMAD R23, R25, R14.reuse, RZ ;  /* 0x0000000e19177224 */ /* 0x080fe200078e02ff */
[----:B------:R-:W-:Y:S01]  /*5610*/  ISETP.GT.AND P4, PT, R102, RZ, P2 ;  /* 0x000000ff6600720c */ /* 0x000fe20001784270 */
[----:B------:R-:W-:Y:S01]  /*5620*/  IMAD.SHL.U32 R6, R108, 0x20, RZ ;  /* 0x000000206c067824 */ /* 0x000fe200078e00ff */
[----:B------:R-:W-:Y:S01]  /*5630*/  LEA.HI.X R89, R106, UR9, R97, 0x2, P0 ;  /* 0x000000096a597c11 */ /* 0x000fe200080f1461 */
[-C--:B------:R-:W-:Y:S01]  /*5640*/  IMAD R91, R26, R14.reuse, RZ ;  /* 0x0000000e1a5b7224 */ /* 0x080fe200078e02ff */
[----:B------:R-:W-:Y:S01]  /*5650*/  ISETP.GT.AND P1, PT, R102, 0x8, P1 ;  /* 0x000000086600780c */ /* 0x000fe20000f24270 */
[----:B------:R-:W-:Y:S01]  /*5660*/  IMAD R93, R27, R14, RZ ;  /* 0x0000000e1b5d7224 */ /* 0x000fe200078e02ff */
[----:B------:R-:W-:Y:S01]  /*5670*/  ISETP.GT.AND P0, PT, R5, 0x8, PT ;  /* 0x000000080500780c */ /* 0x000fe20003f04270 */
[----:B------:R-:W-:Y:S01]  /*5680*/  @P5 STG.E desc[UR16][R88.64], R21 ;  /* 0x0000001558005986 */ /* 0x000fe2000c101910 */
[----:B------:R-:W-:Y:S01]  /*5690*/  LEA R24, P5, R108, R88, 0x2 ;  /* 0x000000586c187211 */ /* 0x000fe200078a10ff */
[-C--:B------:R-:W-:Y:S01]  /*56a0*/  IMAD R95, R28, R14.reuse, RZ ;  /* 0x0000000e1c5f7224 */ /* 0x080fe200078e02ff */
[----:B------:R-:W-:Y:S01]  /*56b0*/  ISETP.GT.AND P2, PT, R102, 0x8, P2 ;  /* 0x000000086600780c */ /* 0x000fe20001744270 */
[-C--:B------:R-:W-:Y:S01]  /*56c0*/  IMAD R37, R37, R14.reuse, RZ ;  /* 0x0000000e25257224 */ /* 0x080fe200078e02ff */
[C-C-:B------:R-:W-:Y:S01]  /*56d0*/  LEA.HI.X R25, R108.reuse, R89, R109.reuse, 0x2, P5 ;  /* 0x000000596c197211 */ /* 0x140fe200028f146d */
[-C--:B------:R-:W-:Y:S01]  /*56e0*/  IMAD R39, R39, R14.reuse, RZ ;  /* 0x0000000e27277224 */ /* 0x080fe200078e02ff */
[----:B------:R-:W-:Y:S01]  /*56f0*/  SHF.L.U64.HI R4, R108, 0x5, R109 ;  /* 0x000000056c047819 */ /* 0x000fe2000001026d */
[----:B------:R-:W-:Y:S01]  /*5700*/  IMAD R41, R41, R14, RZ ;  /* 0x0000000e29297224 */ /* 0x000fe200078e02ff */
[----:B------:R-:W-:Y:S01]  /*5710*/  ISETP.GT.AND P5, PT, R102, RZ, P0 ;  /* 0x000000ff6600720c */ /* 0x000fe200007a4270 */
[----:B------:R0:W-:Y:S01]  /*5720*/  @P4 STG.E desc[UR16][R24.64], R23 ;  /* 0x0000001718004986 */ /* 0x0001e2000c101910 */
[----:B------:R-:W-:Y:S01]  /*5730*/  IADD3 R26, P4, R88, R6, RZ ;  /* 0x00000006581a7210 */ /* 0x000fe20007f9e0ff */
[----:B------:R-:W-:Y:S01]  /*5740*/  IMAD R43, R43, R14, RZ ;  /* 0x0000000e2b2b7224 */ /* 0x000fe200078e02ff */
[----:B------:R-:W-:Y:S01]  /*5750*/  IADD3 R28, P6, R24, R6, RZ ;  /* 0x00000006181c7210 */ /* 0x000fe20007fde0ff */
[----:B------:R1:W-:Y:S01]  /*5760*/  @P1 STG.E desc[UR16][R88.64+0x20], R91 ;  /* 0x0000205b58001986 */ /* 0x0003e2000c101910 */
[----:B------:R-:W-:Y:S01]  /*5770*/  ISETP.GT.AND P1, PT, R5, 0x9, PT ;  /* 0x000000090500780c */ /* 0x000fe20003f24270 */
[--C-:B------:R-:W-:Y:S01]  /*5780*/  IMAD.X R27, R89, 0x1, R4.reuse, P4 ;  /* 0x00000001591b7824 */ /* 0x100fe200020e0604 */
[C---:B------:R-:W-:Y:S01]  /*5790*/  ISETP.GT.AND P0, PT, R102.reuse, 0x8, P0 ;  /* 0x000000086600780c */ /* 0x040fe20000704270 */
[----:B------:R2:W-:Y:S01]  /*57a0*/  @P2 STG.E desc[UR16][R24.64+0x20], R93 ;  /* 0x0000205d18002986 */ /* 0x0005e2000c101910 */
[----:B------:R-:W-:Y:S01]  /*57b0*/  ISETP.GT.AND P4, PT, R102, RZ, P1 ;  /* 0x000000ff6600720c */ /* 0x000fe20000f84270 */
[-C--:B------:R-:W-:Y:S01]  /*57c0*/  IMAD R45, R45, R14.reuse, RZ ;  /* 0x0000000e2d2d7224 */ /* 0x080fe200078e02ff */
[----:B------:R-:W-:Y:S01]  /*57d0*/  IADD3 R22, P2, R6, 0x20, RZ ;  /* 0x0000002006167810 */ /* 0x000fe20007f5e0ff */
[----:B------:R3:W-:Y:S01]  /*57e0*/  @P5 STG.E desc[UR16][R26.64], R95 ;  /* 0x0000005f1a005986 */ /* 0x0007e2000c101910 */
[----:B0-----:R-:W-:Y:S01]  /*57f0*/  IMAD R23, R29, R14, RZ ;  /* 0x0000000e1d177224 */ /* 0x001fe200078e02ff */
[----:B------:R-:W-:Y:S01]  /*5800*/  ISETP.GT.AND P1, PT, R102, 0x8, P1 ;  /* 0x000000086600780c */ /* 0x000fe20000f24270 */
[--C-:B------:R-:W-:Y:S01]  /*5810*/  IMAD.X R29, R25, 0x1, R4.reuse, P6 ;  /* 0x00000001191d7824 */ /* 0x100fe200030e0604 */
[----:B-1----:R-:W-:Y:S01]  /*5820*/  IADD3 R88, P5, R88, R22, RZ ;  /* 0x0000001658587210 */ /* 0x002fe20007fbe0ff */
[----:B------:R-:W-:Y:S01]  /*5830*/  IMAD.X R21, RZ, RZ, R4, P2 ;  /* 0x000000ffff157224 */ /* 0x000fe200010e0604 */
[----:B------:R-:W-:Y:S01]  /*5840*/  ISETP.GT.AND P2, PT, R5, 0x10, PT ;  /* 0x000000100500780c */ /* 0x000fe20003f44270 */
[----:B------:R-:W-:Y:S01]  /*5850*/  IMAD R91, R30, R14, RZ ;  /* 0x0000000e1e5b7224 */ /* 0x000fe200078e02ff */
[----:B------:R-:W-:Y:S01]  /*5860*/  IADD3 R30, P6, R26, R6, RZ ;  /* 0x000000061a1e7210 */ /* 0x000fe20007fde0ff */
[--C-:B------:R-:W-:Y:S01]  /*5870*/  IMAD.X R89, R89, 0x1, R21.reuse, P5 ;  /* 0x0000000159597824 */ /* 0x100fe200028e0615 */
[----:B------:R0:W-:Y:S01]  /*5880*/  @P4 STG.E desc[UR16][R28.64], R23 ;  /* 0x000000171c004986 */ /* 0x0001e2000c101910 */
[----:B--2---:R-:W-:Y:S01]  /*5890*/  IADD3 R24, P4, R24, R22, RZ ;  /* 0x0000001618187210 */ /* 0x004fe20007f9e0ff */
[----:B------:R-:W-:Y:S01]  /*58a0*/  IMAD R93, R31, R14, RZ ;  /* 0x0000000e1f5d7224 */ /* 0x000fe200078e02ff */
[----:B------:R-:W-:Y:S01]  /*58b0*/  ISETP.GT.AND P5, PT, R102, RZ, P2 ;  /* 0x000000ff6600720c */ /* 0x000fe200017a4270 */
[----:B------:R1:W-:Y:S01]  /*58c0*/  @P0 STG.E desc[UR16][R88.64], R91 ;  /* 0x0000005b58000986 */ /* 0x0003e2000c101910 */
[----:B------:R-:W-:Y:S01]  /*58d0*/  ISETP.GT.AND P0, PT, R5, 0x11, PT ;  /* 0x000000110500780c */ /* 0x000fe20003f04270 */
[----:B------:R-:W-:-:S02]  /*58e0*/  IMAD.X R25, R25, 0x1, R21, P4 ;  /* 0x0000000119197824 */ /* 0x000fc400020e0615 */
[-C--:B---3--:R-:W-:Y:S01]  /*58f0*/  IMAD R95, R32, R14.reuse, RZ ;  /* 0x0000000e205f7224 */ /* 0x088fe200078e02ff */
[C---:B------:R-:W-:Y:S01]  /*5900*/  ISETP.GT.AND P4, PT, R102.reuse, RZ, P0 ;  /* 0x000000ff6600720c */ /* 0x040fe20000784270 */
[--C-:B------:R-:W-:Y:S01]  /*5910*/  IMAD.X R31, R27, 0x1, R4.reuse, P6 ;  /* 0x000000011b1f7824 */ /* 0x100fe200030e0604 */
[----:B------:R2:W-:Y:S01]  /*5920*/  @P1 STG.E desc[UR16][R24.64], R93 ;  /* 0x0000005d18001986 */ /* 0x0005e2000c101910 */
[----:B------:R-:W-:Y:S01]  /*5930*/  ISETP.GT.AND P1, PT, R102, 0x8, P2 ;  /* 0x000000086600780c */ /* 0x000fe20001724270 */
[----:B0-----:R-:W-:Y:S01]  /*5940*/  IMAD R23, R33, R14, RZ ;  /* 0x0000000e21177224 */ /* 0x001fe200078e02ff */
[----:B------:R-:W-:Y:S01]  /*5950*/  IADD3 R32, P2, R28, R6, RZ ;  /* 0x000000061c207210 */ /* 0x000fe20007f5e0ff */
[----:B------:R-:W-:Y:S01]  /*5960*/  IMAD R47, R47, R14, RZ ;  /* 0x0000000e2f2f7224 */ /* 0x000fe200078e02ff */
[----:B------:R-:W-:Y:S01]  /*5970*/  @P5 STG.E desc[UR16][R30.64], R95 ;  /* 0x0000005f1e005986 */ /* 0x000fe2000c101910 */
[----:B------:R-:W-:Y:S01]  /*5980*/  IADD3 R26, P5, R26, R22, RZ ;  /* 0x000000161a1a7210 */ /* 0x000fe20007fbe0ff */
[----:B-1----:R-:W-:Y:S01]  /*5990*/  IMAD R89, R34, R14, RZ ;  /* 0x0000000e22597224 */ /* 0x002fe200078e02ff */
[----:B------:R-:W-:Y:S01]  /*59a0*/  ISETP.GT.AND P0, PT, R102, 0x8, P0 ;  /* 0x000000086600780c */ /* 0x000fe20000704270 */
[----:B------:R-:W-:Y:S01]  /*59b0*/  IMAD.X R33, R29, 0x1, R4, P2 ;  /* 0x000000011d217824 */ /* 0x000fe200010e0604 */
[----:B------:R-:W-:Y:S01]  /*59c0*/  ISETP.GT.AND P2, PT, R5, 0x18, PT ;  /* 0x000000180500780c */ /* 0x000fe20003f44270 */
[----:B------:R-:W-:-:S02]  /*59d0*/  IMAD.X R27, R27, 0x1, R21, P5 ;  /* 0x000000011b1b7824 */ /* 0x000fc400028e0615 */
[----:B------:R-:W-:Y:S01]  /*59e0*/  IMAD R91, R35, R14, RZ ;  /* 0x0000000e235b7224 */ /* 0x000fe200078e02ff */
[----:B------:R0:W-:Y:S01]  /*59f0*/  @P4 STG.E desc[UR16][R32.64], R23 ;  /* 0x0000001720004986 */ /* 0x0001e2000c101910 */
[----:B--2---:R-:W-:Y:S01]  /*5a00*/  IADD3 R24, P4, R28, R22, RZ ;  /* 0x000000161c187210 */ /* 0x004fe20007f9e0ff */
[----:B------:R-:W-:Y:S01]  /*5a10*/  IMAD R93, R36, R14, RZ ;  /* 0x0000000e245d7224 */ /* 0x000fe200078e02ff */
[----:B------:R-:W-:Y:S01]  /*5a20*/  ISETP.GT.AND P5, PT, R102, RZ, P2 ;  /* 0x000000ff6600720c */ /* 0x000fe200017a4270 */
[----:B------:R1:W-:Y:S01]  /*5a30*/  @P1 STG.E desc[UR16][R26.64], R89 ;  /* 0x000000591a001986 */ /* 0x0003e2000c101910 */
[----:B------:R-:W-:Y:S01]  /*5a40*/  ISETP.GT.AND P1, PT, R5, 0x19, PT ;  /* 0x000000190500780c */ /* 0x000fe20003f24270 */
[--C-:B------:R-:W-:Y:S01]  /*5a50*/  IMAD.X R25, R29, 0x1, R21.reuse, P4 ;  /* 0x000000011d197824 */ /* 0x100fe200020e0615 */
[----:B------:R-:W-:Y:S01]  /*5a60*/  IADD3 R28, P6, R30, R6, RZ ;  /* 0x000000061e1c7210 */ /* 0x000fe20007fde0ff */
[-C--:B------:R-:W-:Y:S01]  /*5a70*/  IMAD R49, R49, R14.reuse, RZ ;  /* 0x0000000e31317224 */ /* 0x080fe200078e02ff */
[C---:B------:R-:W-:Y:S01]  /*5a80*/  ISETP.GT.AND P4, PT, R102.reuse, RZ, P1 ;  /* 0x000000ff6600720c */ /* 0x040fe20000f84270 */
[-C--:B------:R-:W-:Y:S01]  /*5a90*/  IMAD R51, R51, R14.reuse, RZ ;  /* 0x0000000e33337224 */ /* 0x080fe200078e02ff */
[----:B------:R2:W-:Y:S01]  /*5aa0*/  @P0 STG.E desc[UR16][R24.64], R91 ;  /* 0x0000005b18000986 */ /* 0x0005e2000c101910 */
[--C-:B------:R-:W-:Y:S01]  /*5ab0*/  IMAD.X R29, R31, 0x1, R4.reuse, P6 ;  /* 0x000000011f1d7824 */ /* 0x100fe200030e0604 */
[----:B------:R-:W-:Y:S01]  /*5ac0*/  ISETP.GT.AND P0, PT, R102, 0x8, P2 ;  /* 0x000000086600780c */ /* 0x000fe20001704270 */
[----:B0-----:R-:W-:Y:S01]  /*5ad0*/  IMAD R23, R38, R14, RZ ;  /* 0x0000000e26177224 */ /* 0x001fe200078e02ff */
[----:B------:R-:W-:Y:S01]  /*5ae0*/  IADD3 R34, P2, R32, R6, RZ ;  /* 0x0000000620227210 */ /* 0x000fe20007f5e0ff */
[----:B-1----:R-:W-:Y:S01]  /*5af0*/  IMAD R89, R40, R14, RZ ;  /* 0x0000000e28597224 */ /* 0x002fe200078e02ff */
[----:B------:R-:W-:Y:S01]  /*5b00*/  @P5 STG.E desc[UR16][R28.64], R93 ;  /* 0x0000005d1c005986 */ /* 0x000fe2000c101910 */
[----:B------:R-:W-:Y:S01]  /*5b10*/  IADD3 R26, P5, R30, R22, RZ ;  /* 0x000000161e1a7210 */ /* 0x000fe20007fbe0ff */
[----:B------:R-:W-:Y:S01]  /*5b20*/  IMAD R53, R53, R14, RZ ;  /* 0x0000000e35357224 */ /* 0x000fe200078e02ff */
[----:B------:R-:W-:Y:S01]  /*5b30*/  ISETP.GT.AND P1, PT, R102, 0x8, P1 ;  /* 0x000000086600780c */ /* 0x000fe20000f24270 */
[----:B------:R-:W-:Y:S01]  /*5b40*/  IMAD.X R35, R33, 0x1, R4, P2 ;  /* 0x0000000121237824 */ /* 0x000fe200010e0604 */
[----:B------:R-:W-:Y:S01]  /*5b50*/  ISETP.GT.AND P2, PT, R5, 0x20, PT ;  /* 0x000000200500780c */ /* 0x000fe20003f44270 */
[--C-:B------:R-:W-:Y:S01]  /*5b60*/  IMAD.X R27, R31, 0x1, R21.reuse, P5 ;  /* 0x000000011f1b7824 */ /* 0x100fe200028e0615 */
[----:B------:R-:W-:Y:S01]  /*5b70*/  IADD3 R30, P6, R28, R6, RZ ;  /* 0x000000061c1e7210 */ /* 0x000fe20007fde0ff */
[----:B------:R-:W-:Y:S01]  /*5b80*/  IMAD R55, R55, R14, RZ ;  /* 0x0000000e37377224 */ /* 0x000fe200078e02ff */
[----:B------:R0:W-:Y:S01]  /*5b90*/  @P4 STG.E desc[UR16][R34.64], R37 ;  /* 0x0000002522004986 */ /* 0x0001e2000c101910 */
[----:B--2---:R-:W-:Y:S01]  /*5ba0*/  IADD3 R24, P4, R32, R22, RZ ;  /* 0x0000001620187210 */ /* 0x004fe20007f9e0ff */
[----:B------:R-:W-:Y:S01]  /*5bb0*/  IMAD R57, R57, R14, RZ ;  /* 0x0000000e39397224 */ /* 0x000fe200078e02ff */
[----:B------:R-:W-:Y:S01]  /*5bc0*/  ISETP.GT.AND P5, PT, R102, RZ, P2 ;  /* 0x000000ff6600720c */ /* 0x000fe200017a4270 */
[----:B------:R1:W-:Y:S01]  /*5bd0*/  @P0 STG.E desc[UR16][R26.64], R23 ;  /* 0x000000171a000986 */ /* 0x0003e2000c101910 */
[----:B------:R-:W-:Y:S01]  /*5be0*/  ISETP.GT.AND P0, PT, R5, 0x21, PT ;  /* 0x000000210500780c */ /* 0x000fe20003f04270 */
[----:B------:R-:W-:-:S02]  /*5bf0*/  IMAD.X R25, R33, 0x1, R21, P4 ;  /* 0x0000000121197824 */ /* 0x000fc400020e0615 */
[--C-:B------:R-:W-:Y:S01]  /*5c00*/  IMAD.X R31, R29, 0x1, R4.reuse, P6 ;  /* 0x000000011d1f7824 */ /* 0x100fe200030e0604 */
[C---:B------:R-:W-:Y:S01]  /*5c10*/  ISETP.GT.AND P4, PT, R102.reuse, RZ, P0 ;  /* 0x000000ff6600720c */ /* 0x040fe20000784270 */
[-C--:B------:R-:W-:Y:S01]  /*5c20*/  IMAD R59, R59, R14.reuse, RZ ;  /* 0x0000000e3b3b7224 */ /* 0x080fe200078e02ff */
[----:B------:R2:W-:Y:S01]  /*5c30*/  @P1 STG.E desc[UR16][R24.64], R39 ;  /* 0x0000002718001986 */ /* 0x0005e2000c101910 */
[----:B------:R-:W-:Y:S01]  /*5c40*/  ISETP.GT.AND P1, PT, R102, 0x8, P2 ;  /* 0x000000086600780c */ /* 0x000fe20001724270 */
[----:B0-----:R-:W-:Y:S01]  /*5c50*/  IMAD R37, R44, R14, RZ ;  /* 0x0000000e2c257224 */ /* 0x001fe200078e02ff */
[----:B------:R-:W-:Y:S01]  /*5c60*/  IADD3 R32, P2, R34, R6, RZ ;  /* 0x0000000622207210 */ /* 0x000fe20007f5e0ff */
[----:B------:R-:W-:Y:S01]  /*5c70*/  IMAD R61, R61, R14, RZ ;  /* 0x0000000e3d3d7224 */ /* 0x000fe200078e02ff */
[----:B------:R-:W-:Y:S01]  /*5c80*/  @P5 STG.E desc[UR16][R30.64], R89 ;  /* 0x000000591e005986 */ /* 0x000fe2000c101910 */
[----:B-1----:R-:W-:Y:S01]  /*5c90*/  IADD3 R26, P5, R28, R22, RZ ;  /* 0x000000161c1a7210 */ /* 0x002fe20007fbe0ff */
[----:B------:R-:W-:Y:S01]  /*5ca0*/  IMAD R23, R42, R14, RZ ;  /* 0x0000000e2a177224 */ /* 0x000fe200078e02ff */
[----:B------:R-:W-:Y:S01]  /*5cb0*/  ISETP.GT.AND P0, PT, R102, 0x8, P0 ;  /* 0x000000086600780c */ /* 0x000fe20000704270 */
[----:B------:R-:W-:Y:S01]  /*5cc0*/  IMAD.X R33, R35, 0x1, R4, P2 ;  /* 0x0000000123217824 */ /* 0x000fe200010e0604 */
[----:B------:R-:W-:Y:S01]  /*5cd0*/  ISETP.GT.AND P2, PT, R5, 0x28, PT ;  /* 0x000000280500780c */ /* 0x000fe20003f44270 */
[--C-:B------:R-:W-:Y:S01]  /*5ce0*/  IMAD.X R27, R29, 0x1, R21.reuse, P5 ;  /* 0x000000011d1b7824 */ /* 0x100fe200028e0615 */
[----:B------:R-:W-:Y:S01]  /*5cf0*/  IADD3 R28, P6, R30, R6, RZ ;  /* 0x000000061e1c7210 */ /* 0x000fe20007fde0ff */
[----:B------:R-:W-:Y:S01]  /*5d00*/  IMAD R63, R63, R14, RZ ;  /* 0x0000000e3f3f7224 */ /* 0x000fe200078e02ff */
[----:B------:R-:W-:Y:S01]  /*5d10*/  @P4 STG.E desc[UR16][R32.64], R41 ;  /* 0x0000002920004986 */ /* 0x000fe2000c101910 */
        /* <DEDUP_REMOVED lines=11> */
[----:B------:R-:W-:Y:S01]  /*5dd0*/  IMAD R69, R69, R14, RZ ;  /* 0x0000000e45457224 */ /* 0x000fe200078e02ff */
[----:B------:R-:W-:Y:S01]  /*5de0*/  IADD3 R34, P2, R32, R6, RZ ;  /* 0x0000000620227210 */ /* 0x000fe20007f5e0ff */
[----:B------:R-:W-:Y:S01]  /*5df0*/  IMAD R71, R71, R14, RZ ;  /* 0x0000000e47477224 */ /* 0x000fe200078e02ff */
[----:B------:R2:W-:Y:S01]  /*5e00*/  @P5 STG.E desc[UR16][R28.64], R37 ;  /* 0x000000251c005986 */ /* 0x0005e2000c101910 */
[----:B0-----:R-:W-:Y:S01]  /*5e10*/  IADD3 R26, P5, R30, R22, RZ ;  /* 0x000000161e1a7210 */ /* 0x001fe20007fbe0ff */
[----:B------:R-:W-:Y:S01]  /*5e20*/  IMAD R23, R46, R14, RZ ;  /* 0x0000000e2e177224 */ /* 0x000fe200078e02ff */
[----:B------:R-:W-:Y:S01]  /*5e30*/  ISETP.GT.AND P1, PT, R102, 0x8, P1 ;  /* 0x000000086600780c */ /* 0x000fe20000f24270 */
[--C-:B------:R-:W-:Y:S01]  /*5e40*/  IMAD.X R35, R33, 0x1, R4.reuse, P2 ;  /* 0x0000000121237824 */ /* 0x100fe200010e0604 */
[----:B------:R-:W-:Y:S01]  /*5e50*/  ISETP.GT.AND P2, PT, R5, 0x30, PT ;  /* 0x000000300500780c */ /* 0x000fe20003f44270 */
[--C-:B------:R-:W-:Y:S01]  /*5e60*/  IMAD.X R27, R31, 0x1, R21.reuse, P5 ;  /* 0x000000011f1b7824 */ /* 0x100fe200028e0615 */
[----:B------:R-:W-:Y:S01]  /*5e70*/  IADD3 R30, P6, R28, R6, RZ ;  /* 0x000000061c1e7210 */ /* 0x000fe20007fde0ff */
[-C--:B------:R-:W-:Y:S01]  /*5e80*/  IMAD R73, R73, R14.reuse, RZ ;  /* 0x0000000e49497224 */ /* 0x080fe200078e02ff */
[----:B------:R-:W-:Y:S01]  /*5e90*/  @P4 STG.E desc[UR16][R34.64], R45 ;  /* 0x0000002d22004986 */ /* 0x000fe2000c101910 */
[----:B------:R-:W-:Y:S01]  /*5ea0*/  ISETP.GT.AND P5, PT, R102, RZ, P2 ;  /* 0x000000ff6600720c */ /* 0x000fe200017a4270 */
[----:B------:R-:W-:Y:S01]  /*5eb0*/  IMAD R75, R75, R14, RZ ;  /* 0x0000000e4b4b7224 */ /* 0x000fe200078e02ff */
[----:B-1----:R-:W-:Y:S01]  /*5ec0*/  IADD3 R24, P4, R32, R22, RZ ;  /* 0x0000001620187210 */ /* 0x002fe20007f9e0ff */
[----:B------:R0:W-:Y:S01]  /*5ed0*/  @P0 STG.E desc[UR16][R26.64], R23 ;  /* 0x000000171a000986 */ /* 0x0001e2000c101910 */
[----:B------:R-:W-:Y:S01]  /*5ee0*/  ISETP.GT.AND P0, PT, R5, 0x31, PT ;  /* 0x000000310500780c */ /* 0x000fe20003f04270 */
[-C--:B--2---:R-:W-:Y:S01]  /*5ef0*/  IMAD R37, R48, R14.reuse, RZ ;  /* 0x0000000e30257224 */ /* 0x084fe200078e02ff */
[C---:B------:R-:W-:Y:S01]  /*5f00*/  ISETP.GT.AND P2, PT, R102.reuse, 0x8, P2 ;  /* 0x000000086600780c */ /* 0x040fe20001744270 */
[----:B------:R-:W-:Y:S01]  /*5f10*/  IMAD.X R25, R33, 0x1, R21, P4 ;  /* 0x0000000121197824 */ /* 0x000fe200020e0615 */
[C---:B------:R-:W-:Y:S01]  /*5f20*/  ISETP.GT.AND P4, PT, R102.reuse, RZ, P0 ;  /* 0x000000ff6600720c */ /* 0x040fe20000784270 */
[----:B------:R-:W-:Y:S01]  /*5f30*/  IMAD.X R31, R29, 0x1, R4, P6 ;  /* 0x000000011d1f7824 */ /* 0x000fe200030e0604 */
[----:B------:R-:W-:Y:S01]  /*5f40*/  ISETP.GT.AND P0, PT, R102, 0x8, P0 ;  /* 0x000000086600780c */ /* 0x000fe20000704270 */
[----:B------:R-:W-:Y:S01]  /*5f50*/  IMAD R77, R77, R14, RZ ;  /* 0x0000000e4d4d7224 */ /* 0x000fe200078e02ff */
[----:B------:R1:W-:Y:S01]  /*5f60*/  @P1 STG.E desc[UR16][R24.64], R47 ;  /* 0x0000002f18001986 */ /* 0x0003e2000c101910 */
[----:B------:R-:W-:Y:S01]  /*5f70*/  IADD3 R32, P1, R34, R6, RZ ;  /* 0x0000000622207210 */ /* 0x000fe20007f3e0ff */
[----:B------:R-:W-:-:S02]  /*5f80*/  IMAD R79, R79, R14, RZ ;  /* 0x0000000e4f4f7224 */ /* 0x000fc400078e02ff */
[----:B------:R2:W-:Y:S01]  /*5f90*/  @P5 STG.E desc[UR16][R30.64], R37 ;  /* 0x000000251e005986 */ /* 0x0005e2000c101910 */
[----:B0-----:R-:W-:Y:S01]  /*5fa0*/  IADD3 R26, P5, R28, R22, RZ ;  /* 0x000000161c1a7210 */ /* 0x001fe20007fbe0ff */
[--C-:B------:R-:W-:Y:S01]  /*5fb0*/  IMAD.X R33, R35, 0x1, R4.reuse, P1 ;  /* 0x0000000123217824 */ /* 0x100fe200008e0604 */
[----:B------:R-:W-:Y:S01]  /*5fc0*/  ISETP.GT.AND P1, PT, R5, 0x38, PT ;  /* 0x000000380500780c */ /* 0x000fe20003f24270 */
[----:B------:R-:W-:Y:S01]  /*5fd0*/  IMAD R23, R50, R14, RZ ;  /* 0x0000000e32177224 */ /* 0x000fe200078e02ff */
[----:B------:R-:W-:Y:S01]  /*5fe0*/  IADD3 R28, P6, R30, R6, RZ ;  /* 0x000000061e1c7210 */ /* 0x000fe20007fde0ff */
[--C-:B------:R-:W-:Y:S01]  /*5ff0*/  IMAD.X R27, R29, 0x1, R21.reuse, P5 ;  /* 0x000000011d1b7824 */ /* 0x100fe200028e0615 */
[----:B------:R-:W-:Y:S01]  /*6000*/  @P4 STG.E desc[UR16][R32.64], R49 ;  /* 0x0000003120004986 */ /* 0x000fe2000c101910 */
[----:B-1----:R-:W-:Y:S01]  /*6010*/  IADD3 R24, P5, R34, R22, RZ ;  /* 0x0000001622187210 */ /* 0x002fe20007fbe0ff */
[-C--:B------:R-:W-:Y:S01]  /*6020*/  IMAD R81, R81, R14.reuse, RZ ;  /* 0x0000000e51517224 */ /* 0x080fe200078e02ff */
[C---:B------:R-:W-:Y:S01]  /*6030*/  ISETP.GT.AND P4, PT, R102.reuse, RZ, P1 ;  /* 0x000000ff6600720c */ /* 0x040fe20000f84270 */
[----:B------:R0:W-:Y:S01]  /*6040*/  @P2 STG.E desc[UR16][R26.64], R23 ;  /* 0x000000171a002986 */ /* 0x0001e2000c101910 */
[----:B------:R-:W-:Y:S01]  /*6050*/  ISETP.GT.AND P2, PT, R5, 0x39, PT ;  /* 0x000000390500780c */ /* 0x000fe20003f44270 */
[--C-:B------:R-:W-:Y:S01]  /*6060*/  IMAD.X R25, R35, 0x1, R21.reuse, P5 ;  /* 0x0000000123197824 */ /* 0x100fe200028e0615 */
[----:B------:R-:W-:Y:S01]  /*6070*/  ISETP.GT.AND P1, PT, R102, 0x8, P1 ;  /* 0x000000086600780c */ /* 0x000fe20000f24270 */
[----:B--2---:R-:W-:Y:S01]  /*6080*/  IMAD R37, R52, R14, RZ ;  /* 0x0000000e34257224 */ /* 0x004fe200078e02ff */
[----:B------:R-:W-:Y:S01]  /*6090*/  ISETP.GT.AND P5, PT, R102, RZ, P2 ;  /* 0x000000ff6600720c */ /* 0x000fe200017a4270 */
[--C-:B------:R-:W-:Y:S01]  /*60a0*/  IMAD.X R29, R31, 0x1, R4.reuse, P6 ;  /* 0x000000011f1d7824 */ /* 0x100fe200030e0604 */
[----:B------:R1:W-:Y:S01]  /*60b0*/  @P0 STG.E desc[UR16][R24.64], R51 ;  /* 0x0000003318000986 */ /* 0x0003e2000c101910 */
[----:B------:R-:W-:Y:S01]  /*60c0*/  IADD3 R34, P0, R32, R6, RZ ;  /* 0x0000000620227210 */ /* 0x000fe20007f1e0ff */
[-C--:B------:R-:W-:Y:S01]  /*60d0*/  IMAD R83, R83, R14.reuse, RZ ;  /* 0x0000000e53537224 */ /* 0x080fe200078e02ff */
[----:B------:R-:W-:Y:S01]  /*60e0*/  ISETP.GT.AND P2, PT, R102, 0x8, P2 ;  /* 0x000000086600780c */ /* 0x000fe20001744270 */
[----:B------:R-:W-:Y:S01]  /*60f0*/  IMAD R85, R85, R14, RZ ;  /* 0x0000000e55557224 */ /* 0x000fe200078e02ff */
        /* <DEDUP_REMOVED lines=13> */
[----:B------:R-:W-:Y:S01]  /*61d0*/  IMAD.X R25, R33, 0x1, R21, P5 ;  /* 0x0000000121197824 */ /* 0x000fe200028e0615 */
[----:B------:R-:W-:Y:S01]  /*61e0*/  ISETP.GT.AND P0, PT, R102, 0x8, P0 ;  /* 0x000000086600780c */ /* 0x000fe20000704270 */
[----:B--2---:R-:W-:Y:S01]  /*61f0*/  IMAD R37, R56, R14, RZ ;  /* 0x0000000e38257224 */ /* 0x004fe200078e02ff */
[----:B------:R-:W-:Y:S01]  /*6200*/  ISETP.GT.AND P5, PT, R102, RZ, P1 ;  /* 0x000000ff6600720c */ /* 0x000fe20000fa4270 */
[----:B------:R-:W-:Y:S01]  /*6210*/  IMAD.X R31, R29, 0x1, R4, P6 ;  /* 0x000000011d1f7824 */ /* 0x000fe200030e0604 */
[----:B------:R1:W-:Y:S01]  /*6220*/  @P2 STG.E desc[UR16][R24.64], R55 ;  /* 0x0000003718002986 */ /* 0x0003e2000c101910 */
[----:B------:R-:W-:-:S02]  /*6230*/  IADD3 R32, P2, R34, R6, RZ ;  /* 0x0000000622207210 */ /* 0x000fc40007f5e0ff */
[----:B------:R-:W-:Y:S02]  /*6240*/  ISETP.GT.AND P1, PT, R102, 0x8, P1 ;  /* 0x000000086600780c */ /* 0x000fe40000f24270 */
[----:B------:R2:W-:Y:S01]  /*6250*/  @P4 STG.E desc[UR16][R30.64], R37 ;  /* 0x000000251e004986 */ /* 0x0005e2000c101910 */
[----:B0-----:R-:W-:Y:S01]  /*6260*/  IADD3 R26, P4, R28, R22, RZ ;  /* 0x000000161c1a7210 */ /* 0x001fe20007f9e0ff */
[----:B------:R-:W-:Y:S01]  /*6270*/  IMAD.X R33, R35, 0x1, R4, P2 ;  /* 0x0000000123217824 */ /* 0x000fe200010e0604 */
[----:B------:R-:W-:Y:S01]  /*6280*/  ISETP.GT.AND P2, PT, R5, 0x48, PT ;  /* 0x000000480500780c */ /* 0x000fe20003f44270 */
[----:B------:R-:W-:Y:S01]  /*6290*/  IMAD R23, R58, R14, RZ ;  /* 0x0000000e3a177224 */ /* 0x000fe200078e02ff */
[----:B------:R-:W-:Y:S01]  /*62a0*/  IADD3 R28, P6, R30, R6, RZ ;  /* 0x000000061e1c7210 */ /* 0x000fe20007fde0ff */
[----:B------:R-:W-:Y:S01]  /*62b0*/  IMAD.X R27, R29, 0x1, R21, P4 ;  /* 0x000000011d1b7824 */ /* 0x000fe200020e0615 */
[----:B------:R-:W-:Y:S01]  /*62c0*/  @P5 STG.E desc[UR16][R32.64], R57 ;  /* 0x0000003920005986 */ /* 0x000fe2000c101910 */
[----:B-1----:R-:W-:-:S02]  /*62d0*/  IADD3 R24, P5, R34, R22, RZ ;  /* 0x0000001622187210 */ /* 0x002fc40007fbe0ff */
        /* <DEDUP_REMOVED lines=9> */
[----:B------:R-:W-:Y:S02]  /*6370*/  IADD3 R34, P1, R32, R6, RZ ;  /* 0x0000000620227210 */ /* 0x000fe40007f3e0ff */
[----:B------:R-:W-:-:S02]  /*6380*/  ISETP.GT.AND P0, PT, R102, 0x8, P0 ;  /* 0x000000086600780c */ /* 0x000fc40000704270 */
        /* <DEDUP_REMOVED lines=8> */
[----:B-1----:R-:W-:Y:S02]  /*6410*/  IADD3 R24, P5, R32, R22, RZ ;  /* 0x0000001620187210 */ /* 0x002fe40007fbe0ff */
        /* <DEDUP_REMOVED lines=59> */
[----:B------:R-:W-:-:S02]  /*67d0*/  ISETP.GT.AND P4, PT, R102, RZ, P1 ;  /* 0x000000ff6600720c */ /* 0x000fc40000f84270 */
[----:B-1----:R-:W-:Y:S01]  /*67e0*/  IADD3 R24, P5, R34, R22, RZ ;  /* 0x0000001622187210 */ /* 0x002fe20007fbe0ff */
[----:B------:R0:W-:Y:S01]  /*67f0*/  @P2 STG.E desc[UR16][R26.64], R23 ;  /* 0x000000171a002986 */ /* 0x0001e2000c101910 */
[----:B------:R-:W-:Y:S01]  /*6800*/  ISETP.GT.AND P2, PT, R5, 0x69, PT ;  /* 0x000000690500780c */ /* 0x000fe20003f44270 */
[----:B--2---:R-:W-:Y:S01]  /*6810*/  IMAD R37, R76, R14, RZ ;  /* 0x0000000e4c257224 */ /* 0x004fe200078e02ff */
[C---:B------:R-:W-:Y:S01]  /*6820*/  ISETP.GT.AND P1, PT, R102.reuse, 0x8, P1 ;  /* 0x000000086600780c */ /* 0x040fe20000f24270 */
[----:B------:R-:W-:Y:S01]  /*6830*/  IMAD.X R25, R35, 0x1, R21, P5 ;  /* 0x0000000123197824 */ /* 0x000fe200028e0615 */
[C---:B------:R-:W-:Y:S01]  /*6840*/  ISETP.GT.AND P5, PT, R102.reuse, RZ, P2 ;  /* 0x000000ff6600720c */ /* 0x040fe200017a4270 */
[----:B------:R-:W-:Y:S01]  /*6850*/  IMAD.X R29, R31, 0x1, R4, P6 ;  /* 0x000000011f1d7824 */ /* 0x000fe200030e0604 */
[----:B------:R-:W-:Y:S02]  /*6860*/  ISETP.GT.AND P2, PT, R102, 0x8, P2 ;  /* 0x000000086600780c */ /* 0x000fe40001744270 */
[----:B------:R1:W-:Y:S01]  /*6870*/  @P0 STG.E desc[UR16][R24.64], R75 ;  /* 0x0000004b18000986 */ /* 0x0003e2000c101910 */
[----:B------:R-:W-:Y:S01]  /*6880*/  IADD3 R34, P0, R32, R6, RZ ;  /* 0x0000000620227210 */ /* 0x000fe20007f1e0ff */
[----:B0-----:R-:W-:-:S02]  /*6890*/  IMAD R23, R78, R14, RZ ;  /* 0x0000000e4e177224 */ /* 0x001fc400078e02ff */
[----:B------:R0:W-:Y:S01]  /*68a0*/  @P4 STG.E desc[UR16][R28.64], R37 ;  /* 0x000000251c004986 */ /* 0x0001e2000c101910 */
[----:B------:R-:W-:Y:S01]  /*68b0*/  IADD3 R26, P4, R30, R22, RZ ;  /* 0x000000161e1a7210 */ /* 0x000fe20007f9e0ff */
[----:B------:R-:W-:Y:S01]  /*68c0*/  IMAD.X R35, R33, 0x1, R4, P0 ;  /* 0x0000000121237824 */ /* 0x000fe200000e0604 */
[----:B------:R-:W-:Y:S02]  /*68d0*/  ISETP.GT.AND P0, PT, R5, 0x70, PT ;  /* 0x000000700500780c */ /* 0x000fe40003f04270 */
[----:B------:R-:W-:Y:S01]  /*68e0*/  IADD3 R30, P6, R28, R6, RZ ;  /* 0x000000061c1e7210 */ /* 0x000fe20007fde0ff */
[--C-:B------:R-:W-:Y:S01]  /*68f0*/  IMAD.X R27, R31, 0x1, R21.reuse, P4 ;  /* 0x000000011f1b7824 */ /* 0x100fe200020e0615 */
[----:B------:R-:W-:Y:S01]  /*6900*/  @P5 STG.E desc[UR16][R34.64], R77 ;  /* 0x0000004d22005986 */ /* 0x000fe2000c101910 */
[----:B-1----:R-:W-:Y:S02]  /*6910*/  IADD3 R24, P5, R32, R22, RZ ;  /* 0x0000001620187210 */ /* 0x002fe40007fbe0ff */
[----:B------:R-:W-:Y:S01]  /*6920*/  ISETP.GT.AND P4, PT, R102, RZ, P0 ;  /* 0x000000ff6600720c */ /* 0x000fe20000784270 */
[----:B------:R1:W-:Y:S01]  /*6930*/  @P1 STG.E desc[UR16][R26.64], R23 ;  /* 0x000000171a001986 */ /* 0x0003e2000c101910 */
[----:B------:R-:W-:Y:S01]  /*6940*/  ISETP.GT.AND P1, PT, R5, 0x71, PT ;  /* 0x000000710500780c */ /* 0x000fe20003f24270 */
[----:B------:R-:W-:-:S02]  /*6950*/  IMAD.X R25, R33, 0x1, R21, P5 ;  /* 0x0000000121197824 */ /* 0x000fc400028e0615 */
[--C-:B------:R-:W-:Y:S01]  /*6960*/  IMAD.X R31, R29, 0x1, R4.reuse, P6 ;  /* 0x000000011d1f7824 */ /* 0x100fe200030e0604 */
[----:B------:R-:W-:Y:S01]  /*6970*/  ISETP.GT.AND P5, PT, R102, RZ, P1 ;  /* 0x000000ff6600720c */ /* 0x000fe20000fa4270 */
[----:B0-----:R-:W-:Y:S01]  /*6980*/  IMAD R37, R80, R14, RZ ;  /* 0x0000000e50257224 */ /* 0x001fe200078e02ff */
[----:B------:R-:W-:Y:S01]  /*6990*/  ISETP.GT.AND P6, PT, R102, 0x8, P0 ;  /* 0x000000086600780c */ /* 0x000fe200007c4270 */
[----:B------:R0:W-:Y:S01]  /*69a0*/  @P2 STG.E desc[UR16][R24.64], R79 ;  /* 0x0000004f18002986 */ /* 0x0001e2000c101910 */
[----:B------:R-:W-:Y:S02]  /*69b0*/  IADD3 R32, P0, R34, R6, RZ ;  /* 0x0000000622207210 */ /* 0x000fe40007f1e0ff */
[----:B------:R-:W-:Y:S01]  /*69c0*/  ISETP.GT.AND P1, PT, R102, 0x8, P1 ;  /* 0x000000086600780c */ /* 0x000fe20000f24270 */
[----:B------:R2:W-:Y:S01]  /*69d0*/  @P4 STG.E desc[UR16][R30.64], R37 ;  /* 0x000000251e004986 */ /* 0x0005e2000c101910 */
[----:B-1----:R-:W-:Y:S01]  /*69e0*/  IADD3 R26, P2, R28, R22, RZ ;  /* 0x000000161c1a7210 */ /* 0x002fe20007f5e0ff */
[----:B------:R-:W-:Y:S01]  /*69f0*/  IMAD.X R33, R35, 0x1, R4, P0 ;  /* 0x0000000123217824 */ /* 0x000fe200000e0604 */
[----:B------:R-:W-:Y:S01]  /*6a00*/  ISETP.GT.AND P0, PT, R5, 0x78, PT ;  /* 0x000000780500780c */ /* 0x000fe20003f04270 */
[----:B------:R-:W-:-:S02]  /*6a10*/  IMAD R23, R82, R14, RZ ;  /* 0x0000000e52177224 */ /* 0x000fc400078e02ff */
[--C-:B------:R-:W-:Y:S01]  /*6a20*/  IMAD.X R27, R29, 0x1, R21.reuse, P2 ;  /* 0x000000011d1b7824 */ /* 0x100fe200010e0615 */
[----:B------:R-:W-:Y:S01]  /*6a30*/  @P5 STG.E desc[UR16][R32.64], R81 ;  /* 0x0000005120005986 */ /* 0x000fe2000c101910 */
[----:B0-----:R-:W-:Y:S02]  /*6a40*/  IADD3 R24, P4, R34, R22, RZ ;  /* 0x0000001622187210 */ /* 0x001fe40007f9e0ff */
[C---:B------:R-:W-:Y:S01]  /*6a50*/  IADD3 R28, P5, R30.reuse, R6, RZ ;  /* 0x000000061e1c7210 */ /* 0x040fe20007fbe0ff */
[----:B------:R0:W-:Y:S01]  /*6a60*/  @P6 STG.E desc[UR16][R26.64], R23 ;  /* 0x000000171a006986 */ /* 0x0001e2000c101910 */
[----:B------:R-:W-:Y:S01]  /*6a70*/  ISETP.GT.AND P2, PT, R5, 0x79, PT ;  /* 0x000000790500780c */ /* 0x000fe20003f44270 */
[--C-:B------:R-:W-:Y:S01]  /*6a80*/  IMAD.X R25, R35, 0x1, R21.reuse, P4 ;  /* 0x0000000123197824 */ /* 0x100fe200020e0615 */
[----:B------:R-:W-:Y:S01]  /*6a90*/  IADD3 R34, P4, R30, R22, RZ ;  /* 0x000000161e227210 */ /* 0x000fe20007f9e0ff */
[C-C-:B------:R-:W-:Y:S01]  /*6aa0*/  IMAD.X R29, R31.reuse, 0x1, R4.reuse, P5 ;  /* 0x000000011f1d7824 */ /* 0x140fe200028e0604 */
[----:B------:R-:W-:Y:S01]  /*6ab0*/  ISETP.GT.AND P6, PT, R102, RZ, P0 ;  /* 0x000000ff6600720c */ /* 0x000fe200007c4270 */
[----:B------:R-:W-:Y:S01]  /*6ac0*/  IMAD R5, R84, R14, RZ ;  /* 0x0000000e54057224 */ /* 0x000fe200078e02ff */
[----:B--2---:R-:W-:Y:S01]  /*6ad0*/  IADD3 R30, P5, R32, R6, RZ ;  /* 0x00000006201e7210 */ /* 0x004fe20007fbe0ff */
[----:B------:R-:W-:Y:S01]  /*6ae0*/  IMAD.X R35, R31, 0x1, R21, P4 ;  /* 0x000000011f237824 */ /* 0x000fe200020e0615 */
[C---:B------:R-:W-:Y:S01]  /*6af0*/  ISETP.GT.AND P4, PT, R102.reuse, RZ, P2 ;  /* 0x000000ff6600720c */ /* 0x040fe20001784270 */
[----:B------:R1:W-:Y:S01]  /*6b00*/  @P1 STG.E desc[UR16][R24.64], R83 ;  /* 0x0000005318001986 */ /* 0x0003e2000c101910 */
[C---:B------:R-:W-:Y:S01]  /*6b10*/  ISETP.GT.AND P0, PT, R102.reuse, 0x8, P0 ;  /* 0x000000086600780c */ /* 0x040fe20000704270 */
[----:B------:R-:W-:Y:S01]  /*6b20*/  IMAD.X R31, R33, 0x1, R4, P5 ;  /* 0x00000001211f7824 */ /* 0x000fe200028e0604 */
[----:B------:R-:W-:Y:S01]  /*6b30*/  ISETP.GT.AND P2, PT, R102, 0x8, P2 ;  /* 0x000000086600780c */ /* 0x000fe20001744270 */
[----:B0-----:R-:W-:Y:S01]  /*6b40*/  IMAD R27, R86, R14, RZ ;  /* 0x0000000e561b7224 */ /* 0x001fe200078e02ff */
[----:B------:R-:W-:-:S03]  /*6b50*/  IADD3 R22, P5, R32, R22, RZ ;  /* 0x0000001620167210 */ /* 0x000fc60007fbe0ff */
[----:B------:R1:W-:Y:S02]  /*6b60*/  @P6 STG.E desc[UR16][R28.64], R5 ;  /* 0x000000051c006986 */ /* 0x0003e4000c101910 */
[----:B------:R-:W-:Y:S02]  /*6b70*/  IMAD.X R23, R33, 0x1, R21, P5 ;  /* 0x0000000121177824 */ /* 0x000fe400028e0615 */
[----:B------:R1:W-:Y:S04]  /*6b80*/  @P4 STG.E desc[UR16][R30.64], R85 ;  /* 0x000000551e004986 */ /* 0x0003e8000c101910 */
[----:B------:R1:W-:Y:S04]  /*6b90*/  @P0 STG.E desc[UR16][R34.64], R27 ;  /* 0x0000001b22000986 */ /* 0x0003e8000c101910 */
[----:B------:R1:W-:Y:S02]  /*6ba0*/  @P2 STG.E desc[UR16][R22.64], R87 ;  /* 0x0000005716002986 */ /* 0x0003e4000c101910 */
.L_x_154:
[----:B------:R-:W-:Y:S05]  /*6bb0*/  BSYNC B0 ;  /* 0x0000000000007941 */ /* 0x000fea0003800000 */
.L_x_30:
[C---:B------:R-:W-:Y:S01]  /*6bc0*/  LEA R2, P0, R8.reuse, R2, 0x1 ;  /* 0x0000000208027211 */ /* 0x040fe200078008ff */
[----:B------:R-:W-:Y:S01]  /*6bd0*/  ULDC.64 UR8, c[0x0][0x750] ;  /* 0x0001d40000087ab9 */ /* 0x000fe20000000a00 */
[----:B0-----:R-:W-:Y:S01]  /*6be0*/  IMAD.U32 R4, RZ, RZ, UR13 ;  /* 0x0000000dff047e24 */ /* 0x001fe2000f8e00ff */
[----:B------:R-:W-:Y:S01]  /*6bf0*/  PRMT R21, RZ, 0x7610, R21 ;  /* 0x00007610ff157816 */ /* 0x000fe20000000015 */
[----:B------:R-:W-:Y:S01]  /*6c00*/  IMAD.MOV.U32 R6, RZ, RZ, -0x1 ;  /* 0xffffffffff067424 */ /* 0x000fe200078e00ff */
[----:B------:R-:W-:Y:S01]  /*6c10*/  LEA.HI.X R3, R8, R3, R0, 0x1, P0 ;  /* 0x0000000308037211 */ /* 0x000fe200000f0c00 */
[----:B------:R0:W-:Y:S01]  /*6c20*/  SYNCS.ARRIVE.TRANS64.A1T0 RZ, [R4+UR21], RZ ;  /* 0x000000ff04ff79a7 */ /* 0x0001e20008100015 */
[----:B------:R-:W-:Y:S01]  /*6c30*/  ISETP.GE.U32.AND P0, PT, R2, UR8, PT ;  /* 0x0000000802007c0c */ /* 0x000fe2000bf06070 */
[----:B-1----:R-:W-:-:S03]  /*6c40*/  IMAD.MOV.U32 R5, RZ, RZ, -0x1 ;  /* 0xffffffffff057424 */ /* 0x002fc600078e00ff */
[----:B------:R-:W-:Y:S01]  /*6c50*/  ISETP.GE.U32.AND.EX P0, PT, R3, UR9, PT, P0 ;  /* 0x0000000903007c0c */ /* 0x000fe2000bf06100 */
[----:B0-----:R-:W-:-:S12]  /*6c60*/  IMAD.MOV.U32 R4, RZ, RZ, -0x1 ;  /* 0xffffffffff047424 */ /* 0x001fd800078e00ff */
[----:B------:R-:W-:Y:S05]  /*6c70*/  @P0 BRA `(.L_x_155) ;  /* 0x0000000400600947 */ /* 0x000fea0003800000 */
[----:B------:R-:W0:Y:S01]  /*6c80*/  S2R R32, SR_CTAID.X ;  /* 0x0000000000207919 */ /* 0x000e220000002500 */
[----:B------:R-:W1:Y:S01]  /*6c90*/  LDC.64 R26, c[0x0][0x728] ;  /* 0x0001ca00ff1a7b82 */ /* 0x000e620000000a00 */
[----:B------:R-:W-:Y:S01]  /*6ca0*/  ULDC UR8, c[0x0][0x150] ;  /* 0x0000540000087ab9 */ /* 0x000fe20000000800 */
[----:B----4-:R-:W-:Y:S01]  /*6cb0*/  IMAD.MOV.U32 R24, RZ, RZ, R2 ;  /* 0x000000ffff187224 */ /* 0x010fe200078e0002 */
[----:B------:R-:W4:Y:S01]  /*6cc0*/  S2R R34, SR_CTAID.Y ;  /* 0x0000000000227919 */ /* 0x000f220000002600 */
[----:B------:R-:W-:-:S04]  /*6cd0*/  IMAD.MOV.U32 R25, RZ, RZ, R3 ;  /* 0x000000ffff197224 */ /* 0x000fc800078e0003 */
[----:B------:R-:W2:Y:S08]  /*6ce0*/  LDC R35, c[0x0][0x144] ;  /* 0x00005100ff237b82 */ /* 0x000eb00000000800 */
[----:B------:R-:W2:Y:S08]  /*6cf0*/  LDC R6, c[0x0][0x730] ;  /* 0x0001cc00ff067b82 */ /* 0x000eb00000000800 */
[----:B------:R-:W2:Y:S01]  /*6d00*/  LDC.64 R30, c[0x0][0x720] ;  /* 0x0001c800ff1e7b82 */ /* 0x000ea20000000a00 */
[----:B-1----:R-:W-:-:S04]  /*6d10*/  ISETP.NE.U32.AND P0, PT, R26, RZ, PT ;  /* 0x000000ff1a00720c */ /* 0x002fc80003f05070 */
[----:B------:R-:W-:Y:S02]  /*6d20*/  ISETP.NE.AND.EX P0, PT, R27, RZ, PT, P0 ;  /* 0x000000ff1b00720c */ /* 0x000fe40003f05300 */
[----:B0-----:R-:W-:-:S05]  /*6d30*/  I2FP.F32.U32 R4, R32 ;  /* 0x0000002000047245 */ /* 0x001fca0000201000 */
[----:B------:R-:W-:-:S04]  /*6d40*/  FMUL R4, R4, UR8 ;  /* 0x0000000804047c20 */ /* 0x000fc80008400000 */
[----:B------:R0:W1:Y:S02]  /*6d50*/  F2I.U32.TRUNC.NTZ R33, R4 ;  /* 0x0000000400217305 */ /* 0x000064000020f000 */
[----:B----4-:R-:W-:Y:S05]  /*6d60*/  @!P0 BRA `(.L_x_156) ;  /* 0x0000000000288947 */ /* 0x010fea0003800000 */
[----:B------:R-:W4:Y:S02]  /*6d70*/  LDC R5, c[0x0][0x734] ;  /* 0x0001cd00ff057b82 */ /* 0x000f240000000800 */
[----:B----4-:R-:W-:-:S05]  /*6d80*/  IADD3 R21, P0, R2, R5, RZ ;  /* 0x0000000502157210 */ /* 0x010fca0007f1e0ff */
[----:B------:R-:W-:-:S04]  /*6d90*/  IMAD.X R29, RZ, RZ, R3, P0 ;  /* 0x000000ffff1d7224 */ /* 0x000fc800000e0603 */
[----:B0-----:R-:W-:-:S04]  /*6da0*/  IMAD.WIDE.U32 R4, R29, R26, RZ ;  /* 0x0000001a1d047225 */ /* 0x001fc800078e00ff */
[----:B------:R-:W-:-:S04]  /*6db0*/  IMAD.WIDE.U32 R22, P0, R21, R27, R4 ;  /* 0x0000001b15167225 */ /* 0x000fc80007800004 */
[----:B------:R-:W-:-:S04]  /*6dc0*/  IMAD.WIDE.U32 R4, R21, R26, RZ ;  /* 0x0000001a15047225 */ /* 0x000fc800078e00ff */
[----:B------:R-:W-:Y:S01]  /*6dd0*/  IMAD.X R25, RZ, RZ, RZ, P0 ;  /* 0x000000ffff197224 */ /* 0x000fe200000e06ff */
[----:B------:R-:W-:Y:S01]  /*6de0*/  IADD3 RZ, P0, R5, R22, RZ ;  /* 0x0000001605ff7210 */ /* 0x000fe20007f1e0ff */
[----:B------:R-:W-:-:S04]  /*6df0*/  IMAD.MOV.U32 R24, RZ, RZ, R23 ;  /* 0x000000ffff187224 */ /* 0x000fc800078e0017 */
[----:B------:R-:W-:-:S08]  /*6e00*/  IMAD.WIDE.U32.X R24, R29, R27, R24, P0 ;  /* 0x0000001b1d187225 */ /* 0x000fd000000e0418 */
.L_x_156:
[----:B------:R-:W4:Y:S01]  /*6e10*/  LDC.64 R38, c[0x0][0x740] ;  /* 0x0001d000ff267b82 */ /* 0x000f220000000a00 */
[-C--:B--2---:R-:W-:Y:S01]  /*6e20*/  SHF.R.U64 R28, R24, R6.reuse, R25 ;  /* 0x00000006181c7219 */ /* 0x084fe20000001219 */
[----:B-1----:R-:W-:Y:S01]  /*6e30*/  IMAD.MOV R33, RZ, RZ, -R33 ;  /* 0x000000ffff217224 */ /* 0x002fe200078e0a21 */
[----:B0-----:R-:W-:Y:S01]  /*6e40*/  SHF.R.U32.HI R4, RZ, R6, R25 ;  /* 0x00000006ff047219 */ /* 0x001fe20000011619 */
[----:B------:R-:W-:Y:S01]  /*6e50*/  ULDC UR8, c[0x0][0x154] ;  /* 0x0000550000087ab9 */ /* 0x000fe20000000800 */
[----:B------:R-:W-:Y:S01]  /*6e60*/  IADD3 R21, P0, RZ, -R28, RZ ;  /* 0x8000001cff157210 */ /* 0x000fe20007f1e0ff */
[----:B------:R-:W-:Y:S02]  /*6e70*/  IMAD R33, R35, R33, R32 ;  /* 0x0000002123217224 */ /* 0x000fe400078e0220 */
[----:B------:R-:W0:Y:S01]  /*6e80*/  LDC R22, c[0x0][0x718] ;  /* 0x0001c600ff167b82 */ /* 0x000e220000000800 */
[----:B------:R-:W-:Y:S02]  /*6e90*/  IMAD.MOV.U32 R23, RZ, RZ, -0x1 ;  /* 0xffffffffff177424 */ /* 0x000fe400078e00ff */
[----:B------:R-:W-:-:S02]  /*6ea0*/  IMAD.X R5, RZ, RZ, ~R4, P0 ;  /* 0x000000ffff057224 */ /* 0x000fc400000e0e04 */
[----:B------:R-:W-:Y:S02]  /*6eb0*/  IMAD.MOV.U32 R25, RZ, RZ, 0x1 ;  /* 0x00000001ff197424 */ /* 0x000fe400078e00ff */
[-C--:B------:R-:W-:Y:S01]  /*6ec0*/  IMAD R6, R5, R30.reuse, RZ ;  /* 0x0000001e05067224 */ /* 0x080fe200078e02ff */
[----:B------:R-:W1:Y:S01]  /*6ed0*/  LDC R24, c[0x0][0x708] ;  /* 0x0001c200ff187b82 */ /* 0x000e620000000800 */
[----:B------:R-:W-:-:S04]  /*6ee0*/  IMAD.WIDE.U32 R4, R21, R30, R2 ;  /* 0x0000001e15047225 */ /* 0x000fc800078e0002 */
[----:B------:R-:W-:Y:S01]  /*6ef0*/  IMAD R21, R21, R31, R6 ;  /* 0x0000001f15157224 */ /* 0x000fe200078e0206 */
[----:B------:R-:W-:Y:S02]  /*6f00*/  I2FP.F32.U32 R6, R34 ;  /* 0x0000002200067245 */ /* 0x000fe40000201000 */
[----:B------:R-:W2:Y:S01]  /*6f10*/  LDC R36, c[0x0][0x758] ;  /* 0x0001d600ff247b82 */ /* 0x000ea20000000800 */
[----:B------:R-:W-:Y:S01]  /*6f20*/  IMAD.IADD R5, R5, 0x1, R21 ;  /* 0x0000000105057824 */ /* 0x000fe200078e0215 */
[----:B----4-:R-:W-:Y:S01]  /*6f30*/  ISETP.NE.U32.AND P0, PT, R38, RZ, PT ;  /* 0x000000ff2600720c */ /* 0x010fe20003f05070 */
[----:B------:R-:W-:-:S03]  /*6f40*/  FMUL R21, R6, UR8 ;  /* 0x0000000806157c20 */ /* 0x000fc60008400000 */
[----:B------:R-:W-:Y:S01]  /*6f50*/  ISETP.NE.AND.EX P0, PT, R39, RZ, PT, P0 ;  /* 0x000000ff2700720c */ /* 0x000fe20003f05300 */
[----:B------:R4:W2:Y:S01]  /*6f60*/  F2I.U32.TRUNC.NTZ R29, R21 ;  /* 0x00000015001d7305 */ /* 0x0008a2000020f000 */
[----:B------:R-:W3:Y:S01]  /*6f70*/  LDC R31, c[0x0][0x148] ;  /* 0x00005200ff1f7b82 */ /* 0x000ee20000000800 */
[-CC-:B0-----:R-:W-:Y:S02]  /*6f80*/  SHF.R.U64 R26, R4, R22.reuse, R5.reuse ;  /* 0x00000016041a7219 */ /* 0x181fe40000001205 */
[----:B------:R-:W-:-:S05]  /*6f90*/  SHF.R.U32.HI R5, RZ, R22, R5 ;  /* 0x00000016ff057219 */ /* 0x000fca0000011605 */
[----:B------:R-:W0:Y:S01]  /*6fa0*/  LDC R32, c[0x0][0x700] ;  /* 0x0001c000ff207b82 */ /* 0x000e220000000800 */
[-CC-:B-1----:R-:W-:Y:S02]  /*6fb0*/  SHF.R.U64 R6, R26, R24.reuse, R5.reuse ;  /* 0x000000181a067219 */ /* 0x182fe40000001205 */
[----:B------:R-:W-:-:S05]  /*6fc0*/  SHF.R.U32.HI R5, RZ, R24, R5 ;  /* 0x00000018ff057219 */ /* 0x000fca0000011605 */
[----:B------:R-:W1:Y:S01]  /*6fd0*/  LDC R37, c[0x0][0x748] ;  /* 0x0001d200ff257b82 */ /* 0x000e620000000800 */
[-CC-:B--2---:R-:W-:Y:S02]  /*6fe0*/  SHF.R.U64 R30, R6, R36.reuse, R5.reuse ;  /* 0x00000024061e7219 */ /* 0x184fe40000001205 */
[-C--:B------:R-:W-:Y:S02]  /*6ff0*/  SHF.L.U32 R23, R23, R36.reuse, RZ ;  /* 0x0000002417177219 */ /* 0x080fe400000006ff */
[-C--:B------:R-:W-:Y:S01]  /*7000*/  SHF.R.U32.HI R5, RZ, R36.reuse, R5 ;  /* 0x00000024ff057219 */ /* 0x080fe20000011605 */
[----:B------:R-:W-:Y:S01]  /*7010*/  IMAD.MOV.U32 R4, RZ, RZ, R30 ;  /* 0x000000ffff047224 */ /* 0x000fe200078e001e */
[----:B------:R-:W-:Y:S01]  /*7020*/  SHF.L.U32 R36, R25, R36, RZ ;  /* 0x0000002419247219 */ /* 0x000fe200000006ff */
[----:B------:R-:W2:Y:S01]  /*7030*/  LDC R40, c[0x0][0x738] ;  /* 0x0001ce00ff287b82 */ /* 0x000ea20000000800 */
[----:B------:R-:W-:-:S07]  /*7040*/  LOP3.LUT R35, RZ, R23, RZ, 0x33, !PT ;  /* 0x00000017ff237212 */ /* 0x000fce00078e33ff */
[----:B------:R-:W0:Y:S01]  /*7050*/  LDC R41, c[0x0][0x710] ;  /* 0x0001c400ff297b82 */ /* 0x000e220000000800 */
[----:B----4-:R-:W-:Y:S05]  /*7060*/  @!P0 BRA `(.L_x_157) ;  /* 0x0000000000288947 */ /* 0x010fea0003800000 */
[----:B------:R-:W4:Y:S02]  /*7070*/  LDC R21, c[0x0][0x74c] ;  /* 0x0001d300ff157b82 */ /* 0x000f240000000800 */
[----:B----4-:R-:W-:-:S05]  /*7080*/  IADD3 R21, P0, R30, R21, RZ ;  /* 0x000000151e157210 */ /* 0x010fca0007f1e0ff */
        /* <DEDUP_REMOVED lines=8> */
.L_x_157:
[----:B-1----:R-:W-:Y:S01]  /*7110*/  SHF.R.U64 R4, R4, R37, R5 ;  /* 0x0000002504047219 */ /* 0x002fe20000001205 */
[----:B0-----:R-:W-:Y:S01]  /*7120*/  VIADD R23, R32, 0xffffffff ;  /* 0xffffffff20177836 */ /* 0x001fe20000000000 */
[----:B------:R-:W-:Y:S01]  /*7130*/  LOP3.LUT R21, R6, R35, RZ, 0xc0, !PT ;  /* 0x0000002306157212 */ /* 0x000fe200078ec0ff */
[----:B------:R-:W-:Y:S02]  /*7140*/  IMAD.MOV R29, RZ, RZ, -R29 ;  /* 0x000000ffff1d7224 */ /* 0x000fe400078e0a1d */
[----:B------:R-:W-:Y:S01]  /*7150*/  IMAD.MOV R5, RZ, RZ, -R4 ;  /* 0x000000ffff057224 */ /* 0x000fe200078e0a04 */
[----:B------:R-:W-:Y:S01]  /*7160*/  LOP3.LUT R23, R26, R23, RZ, 0xc0, !PT ;  /* 0x000000171a177212 */ /* 0x000fe200078ec0ff */
[----:B------:R-:W-:Y:S02]  /*7170*/  IMAD R6, R36, R4, R21 ;  /* 0x0000000424067224 */ /* 0x000fe400078e0215 */
[----:B---3--:R-:W-:Y:S02]  /*7180*/  @P3 IMAD R33, R31, R29, R34 ;  /* 0x0000001d1f213224 */ /* 0x008fe400078e0222 */
[----:B--2---:R-:W-:-:S02]  /*7190*/  IMAD R4, R5, R40, R30 ;  /* 0x0000002805047224 */ /* 0x004fc400078e021e */
[----:B------:R-:W-:Y:S02]  /*71a0*/  IMAD R6, R6, R41, R33 ;  /* 0x0000002906067224 */ /* 0x000fe400078e0221 */
[----:B------:R-:W-:Y:S02]  /*71b0*/  IMAD R23, R4, R32, R23 ;  /* 0x0000002004177224 */ /* 0x000fe400078e0217 */
[----:B------:R-:W-:Y:S02]  /*71c0*/  IMAD.MOV.U32 R21, RZ, RZ, 0x1 ;  /* 0x00000001ff157424 */ /* 0x000fe400078e00ff */
[----:B------:R-:W-:Y:S01]  /*71d0*/  IMAD.MOV.U32 R4, RZ, RZ, R28 ;  /* 0x000000ffff047224 */ /* 0x000fe200078e001c */
[----:B------:R-:W-:Y:S02]  /*71e0*/  SEL R5, R23, R6, !P3 ;  /* 0x0000000617057207 */ /* 0x000fe40005800000 */
[----:B------:R-:W-:-:S07]  /*71f0*/  SEL R6, R6, R23, !P3 ;  /* 0x0000001706067207 */ /* 0x000fce0005800000 */
.L_x_155:
[----:B------:R-:W-:Y:S02]  /*7200*/  LOP3.LUT P0, RZ, R21, 0xff, RZ, 0xc0, !PT ;  /* 0x000000ff15ff7812 */ /* 0x000fe4000780c0ff */
[----:B------:R-:W-:-:S11]  /*7210*/  LOP3.LUT R100, R100, 0x1, RZ, 0x3c, !PT ;  /* 0x0000000164647812 */ /* 0x000fd600078e3cff */
[----:B------:R-:W-:Y:S05]  /*7220*/  @P0 BRA `(.L_x_158) ;  /* 0xffffffa400e80947 */ /* 0x000fea000383ffff */
[----:B------:R-:W-:Y:S05]  /*7230*/  EXIT ;  /* 0x000000000000794d */ /* 0x000fea0003800000 */
.L_x_18:
[----:B------:R-:W-:-:S08]  /*7240*/  ISETP.NE.AND P0, PT, R22, RZ, PT ;  /* 0x000000ff1600720c */ /* 0x000fd00003f05270 */
[----:B--23-5:R-:W0:-:S00]  /*7250*/  USETMAXREG.DEALLOC.CTAPOOL 0x28 ;  /* 0x00000028000079c8 */ /* 0x02ce0000080e0500 */
[----:B------:R-:W-:Y:S05]  /*7260*/  @P0 EXIT ;  /* 0x000000000000094d */ /* 0x000fea0003800000 */
[----:B0-----:R-:W-:Y:S01]  /*7270*/  LOP3.LUT P0, RZ, R18, 0xff, RZ, 0xc0, !PT ;  /* 0x000000ff12ff7812 */ /* 0x001fe2000780c0ff */
[----:B------:R-:W-:Y:S02]  /*7280*/  IMAD.MOV.U32 R12, RZ, RZ, 0x1 ;  /* 0x00000001ff0c7424 */ /* 0x000fe400078e00ff */
[----:B------:R-:W-:-:S10]  /*7290*/  IMAD.MOV.U32 R13, RZ, RZ, RZ ;  /* 0x000000ffff0d7224 */ /* 0x000fd400078e00ff */
[----:B------:R-:W-:Y:S05]  /*72a0*/  @!P0 BRA `(.L_x_159) ;  /* 0x0000000c006c8947 */ /* 0x000fea0003800000 */
[----:B------:R-:W0:Y:S01]  /*72b0*/  S2R R16, SR_CgaCtaId ;  /* 0x0000000000107919 */ /* 0x000e220000008800 */
[----:B------:R-:W-:Y:S01]  /*72c0*/  LOP3.LUT P0, RZ, R10, 0x1f, RZ, 0xc0, !PT ;  /* 0x0000001f0aff7812 */ /* 0x000fe2000780c0ff */
[----:B------:R-:W-:Y:S01]  /*72d0*/  ULDC UR5, c[0x0][0x758] ;  /* 0x0001d60000057ab9 */ /* 0x000fe20000000800 */
[----:B------:R-:W-:Y:S01]  /*72e0*/  UMOV UR7, 0xffffffff ;  /* 0xffffffff00077882 */ /* 0x000fe20000000000 */
[----:B------:R-:W-:Y:S01]  /*72f0*/  BSSY B0, `(.L_x_159) ;  /* 0x00000d6000007945 */ /* 0x000fe20003800000 */
[----:B------:R-:W-:Y:S01]  /*7300*/  USHF.L.U32 UR7, UR7, UR5, URZ ;  /* 0x0000000507077299 */ /* 0x000fe2000800063f */
[C---:B------:R-:W-:Y:S01]  /*7310*/  ISETP.NE.AND P2, PT, R11.reuse, RZ, PT ;  /* 0x000000ff0b00720c */ /* 0x040fe20003f45270 */
[----:B------:R-:W-:Y:S01]  /*7320*/  IMAD.MOV.U32 R15, RZ, RZ, 0x1 ;  /* 0x00000001ff0f7424 */ /* 0x000fe200078e00ff */
[----:B------:R-:W-:Y:S01]  /*7330*/  ISETP.NE.OR P0, PT, R11, RZ, !P0 ;  /* 0x000000ff0b00720c */ /* 0x000fe20004705670 */
[----:B------:R-:W-:Y:S01]  /*7340*/  IMAD.MOV.U32 R12, RZ, RZ, 0x1 ;  /* 0x00000001ff0c7424 */ /* 0x000fe200078e00ff */
[----:B------:R-:W-:Y:S01]  /*7350*/  LOP3.LUT R14, R7, 0x2, RZ, 0xfc, !PT ;  /* 0x00000002070e7812 */ /* 0x000fe200078efcff */
[----:B------:R-:W-:Y:S01]  /*7360*/  IMAD.MOV.U32 R13, RZ, RZ, RZ ;  /* 0x000000ffff0d7224 */ /* 0x000fe200078e00ff */
[----:B------:R-:W-:Y:S01]  /*7370*/  ULDC UR4, c[0x0][0x700] ;  /* 0x0001c00000047ab9 */ /* 0x000fe20000000800 */
[----:B------:R-:W-:Y:S01]  /*7380*/  UMOV UR8, 0x1 ;  /* 0x0000000100087882 */ /* 0x000fe20000000000 */
[----:B------:R-:W-:-:S02]  /*7390*/  UIADD3 UR29, UR6, 0x1, URZ ;  /* 0x00000001061d7890 */ /* 0x000fc4000fffe03f */
[----:B------:R-:W-:Y:S02]  /*73a0*/  UIADD3 UR4, UR4, -0x1, URZ ;  /* 0xffffffff04047890 */ /* 0x000fe4000fffe03f */
[----:B------:R-:W-:Y:S02]  /*73b0*/  USHF.L.U32 UR5, UR8, UR5, URZ ;  /* 0x0000000508057299 */ /* 0x000fe4000800063f */
[----:B------:R-:W-:Y:S01]  /*73c0*/  ULOP3.LUT UR7, URZ, UR7, URZ, 0x33, !UPT ;  /* 0x000000073f077292 */ /* 0x000fe2000f8e333f */
[----:B------:R-:W-:Y:S01]  /*73d0*/  ULDC.64 UR32, c[0x0][0x198] ;  /* 0x0000660000207ab9 */ /* 0x000fe20000000a00 */
[C---:B0-----:R-:W-:Y:S02]  /*73e0*/  IMAD.SHL.U32 R10, R16.reuse, 0x1000, RZ ;  /* 0x00001000100a7824 */ /* 0x041fe400078e00ff */
[----:B------:R-:W-:-:S03]  /*73f0*/  IMAD.SHL.U32 R16, R16, 0x40, RZ ;  /* 0x0000004010107824 */ /* 0x000fc600078e00ff */
[----:B------:R-:W-:Y:S02]  /*7400*/  LOP3.LUT R10, R10, 0x1000, RZ, 0xc0, !PT ;  /* 0x000010000a0a7812 */ /* 0x000fe400078ec0ff */
[----:B------:R-:W-:Y:S02]  /*7410*/  LOP3.LUT R16, R16, 0x40, RZ, 0xc0, !PT ;  /* 0x0000004010107812 */ /* 0x000fe400078ec0ff */
[----:B------:R-:W-:-:S07]  /*7420*/  LOP3.LUT R17, R10, 0xaa80, RZ, 0xfc, !PT ;  /* 0x0000aa800a117812 */ /* 0x000fce00078efcff */
.L_x_171:
[----:B------:R-:W-:-:S03]  /*7430*/  UMOV UR8, 0xffffffff ;  /* 0xffffffff00087882 */ /* 0x000fc60000000000 */
[----:B------:R-:W-:Y:S05]  /*7440*/  BRA.DIV UR8, `(.L_x_160) ;  /* 0x0000001a08707947 */ /* 0x000fea000b800000 */
[----:B------:R-:W-:-:S13]  /*7450*/  ELECT P1, URZ, PT ;  /* 0x00000000003f782f */ /* 0x000fda0003820000 */
.L_x_201:
[----:B------:R-:W0:Y:S01]  /*7460*/  LDC R10, c[0x0][0x604] ;  /* 0x00018100ff0a7b82 */ /* 0x000e220000000800 */
[----:B------:R-:W-:Y:S01]  /*7470*/  BSSY B1, `(.L_x_161) ;  /* 0x0000047000017945 */ /* 0x000fe20003800000 */
[----:B0-----:R-:W-:-:S13]  /*7480*/  ISETP.LT.OR P1, PT, R10, 0x1, !P1 ;  /* 0x000000010a00780c */ /* 0x001fda0004f21670 */
[----:B------:R-:W-:Y:S05]  /*7490*/  @P1 BRA `(.L_x_162) ;  /* 0x0000000400101947 */ /* 0x000fea0003800000 */
[----:B------:R-:W-:Y:S01]  /*74a0*/  IMAD R19, R5, 0x80, R16 ;  /* 0x0000008005137824 */ /* 0x000fe200078e0210 */
[----:B------:R-:W-:Y:S01]  /*74b0*/  CS2R R22, SRZ ;  /* 0x0000000000167805 */ /* 0x000fe2000001ff00 */
[----:B------:R-:W-:Y:S02]  /*74c0*/  IMAD.SHL.U32 R26, R6, 0x40, RZ ;  /* 0x00000040061a7824 */ /* 0x000fe400078e00ff */
[----:B------:R-:W-:Y:S02]  /*74d0*/  IMAD.U32 R24, RZ, RZ, UR29 ;  /* 0x0000001dff187e24 */ /* 0x000fe4000f8e00ff */
[----:B------:R-:W-:Y:S02]  /*74e0*/  IMAD.MOV.U32 R5, RZ, RZ, R12 ;  /* 0x000000ffff057224 */ /* 0x000fe400078e000c */
[----:B------:R-:W-:Y:S02]  /*74f0*/  IMAD.MOV.U32 R10, RZ, RZ, R13 ;  /* 0x000000ffff0a7224 */ /* 0x000fe400078e000d */
[----:B------:R-:W-:-:S07]  /*7500*/  IMAD.MOV.U32 R25, RZ, RZ, RZ ;  /* 0x000000ffff197224 */ /* 0x000fce00078e00ff */
.L_x_166:
[----:B------:R-:W0:Y:S01]  /*7510*/  S2R R18, SR_CgaCtaId ;  /* 0x0000000000127919 */ /* 0x000e220000008800 */
[----:B------:R-:W-:-:S04]  /*7520*/  MOV R11, 0x400 ;  /* 0x00000400000b7802 */ /* 0x000fc80000000f00 */
[----:B0-----:R-:W-:Y:S02]  /*7530*/  LEA R21, R18, R11, 0x18 ;  /* 0x0000000b12157211 */ /* 0x001fe400078ec0ff */
[----:B------:R-:W-:Y:S01]  /*7540*/  SHF.L.U32 R11, R5, 0x1f, RZ ;  /* 0x0000001f050b7819 */ /* 0x000fe200000006ff */
[----:B------:R-:W0:Y:S02]  /*7550*/  @!P2 LDC R18, c[0x0][0x640] ;  /* 0x00019000ff12ab82 */ /* 0x000e240000000800 */
[----:B------:R-:W-:-:S04]  /*7560*/  IMAD R20, R10, 0x8, R21 ;  /* 0x000000080a147824 */ /* 0x000fc800078e0215 */
[----:B------:R-:W1:Y:S02]  /*7570*/  SYNCS.PHASECHK.TRANS64.TRYWAIT P1, [R20+URZ+0xa8], R11 ;  /* 0x0000a80b140075a7 */ /* 0x000e64000802017f */
[----:B-1----:R-:W-:Y:S05]  /*7580*/  @!P1 BRA `(.L_x_163) ;  /* 0x0000001800409947 */ /* 0x002fea0003800000 */
.L_x_202:
[----:B-1----:R-:W-:Y:S01]  /*7590*/  PRMT R11, R14, 0x9910, RZ ;  /* 0x000099100e0b7816 */ /* 0x002fe200000000ff */
[----:B0-----:R0:W-:Y:S03]  /*75a0*/  @!P2 SYNCS.ARRIVE.TRANS64 RZ, [R20+URZ], R18 ;  /* 0x0000001214ffa9a7 */ /* 0x0011e6000800003f */
[----:B------:R-:W-:-:S13]  /*75b0*/  ISETP.NE.AND P1, PT, R11, 0x2, PT ;  /* 0x000000020b00780c */ /* 0x000fda0003f25270 */
[----:B0-----:R-:W-:Y:S05]  /*75c0*/  @P1 BRA `(.L_x_164) ;  /* 0x0000000000041947 */ /* 0x001fea0003800000 */
[----:B------:R-:W-:Y:S01]  /*75d0*/  BPT.TRAP 0x1 ;  /* 0x000000040000795c */ /* 0x000fe20000300000 */
.L_x_164:
[----:B------:R-:W-:Y:S05]  /*75e0*/  @P0 BRA `(.L_x_165) ;  /* 0x0000000000040947 */ /* 0x000fea0003800000 */
[----:B------:R-:W-:Y:S01]  /*75f0*/  BPT.TRAP 0x1 ;  /* 0x000000040000795c */ /* 0x000fe20000300000 */
.L_x_165:
[C-C-:B------:R-:W-:Y:S01]  /*7600*/  IMAD R11, R10.reuse, 0x800, R21.reuse ;  /* 0x000008000a0b7824 */ /* 0x140fe200078e0215 */
[----:B------:R-:W-:Y:S01]  /*7610*/  R2UR UR21, R21 ;  /* 0x00000000151572ca */ /* 0x000fe200000e0000 */
[----:B------:R-:W-:Y:S01]  /*7620*/  IMAD R21, R10, 0x200, R21 ;  /* 0x000002000a157824 */ /* 0x000fe200078e0215 */
[----:B------:R-:W-:Y:S01]  /*7630*/  R2UR UR17, R20 ;  /* 0x00000000141172ca */ /* 0x000fe200000e0000 */
[----:B------:R-:W-:Y:S01]  /*7640*/  VIADD R24, R24, 0xffffffff ;  /* 0xffffffff18187836 */ /* 0x000fe20000000000 */
[----:B------:R-:W-:Y:S01]  /*7650*/  R2UR UR16, R11 ;  /* 0x000000000b1072ca */ /* 0x000fe200000e0000 */
[----:B------:R-:W-:Y:S01]  /*7660*/  IMAD R11, R10, 0x2000, R17 ;  /* 0x000020000a0b7824 */ /* 0x000fe200078e0211 */
[----:B------:R-:W-:Y:S01]  /*7670*/  R2UR UR8, R21 ;  /* 0x00000000150872ca */ /* 0x000fe200000e0000 */
[----:B------:R-:W-:Y:S01]  /*7680*/  UIADD3 UR14, UP0, UR32, 0xf0, URZ ;  /* 0x000000f0200e7890 */ /* 0x000fe2000ff1e03f */
[----:B------:R-:W-:Y:S01]  /*7690*/  R2UR UR20, R4 ;  /* 0x00000000041472ca */ /* 0x000fe200000e0000 */
[----:B------:R-:W-:Y:S01]  /*76a0*/  UIADD3 UR22, UP1, UR32, 0x1f0, URZ ;  /* 0x000001f020167890 */ /* 0x000fe2000ff3e03f */
[----:B------:R-:W-:Y:S01]  /*76b0*/  R2UR UR24, R11 ;  /* 0x000000000b1872ca */ /* 0x000fe200000e0000 */
[----:B------:R-:W-:Y:S01]  /*76c0*/  UIADD3 UR34, UP2, UR32, 0x2f0, URZ ;  /* 0x000002f020227890 */ /* 0x000fe2000ff5e03f */
[----:B------:R-:W-:Y:S01]  /*76d0*/  R2UR UR18, R23 ;  /* 0x00000000171272ca */ /* 0x000fe200000e0000 */
[----:B------:R-:W-:Y:S01]  /*76e0*/  UIADD3.X UR15, URZ, UR33, URZ, UP0, !UPT ;  /* 0x000000213f0f7290 */ /* 0x000fe200087fe43f */
[----:B------:R-:W-:Y:S01]  /*76f0*/  R2UR UR19, R26 ;  /* 0x000000001a1372ca */ /* 0x000fe200000e0000 */
[----:B------:R-:W-:Y:S01]  /*7700*/  UIADD3.X UR23, URZ, UR33, URZ, UP1, !UPT ;  /* 0x000000213f177290 */ /* 0x000fe20008ffe43f */
[----:B------:R-:W-:Y:S01]  /*7710*/  R2UR UR11, R6 ;  /* 0x00000000060b72ca */ /* 0x000fe200000e0000 */
[----:B------:R-:W-:Y:S01]  /*7720*/  UIADD3 UR16, UR16, 0x280, URZ ;  /* 0x0000028010107890 */ /* 0x000fe2000fffe03f */
[----:B------:R-:W-:Y:S01]  /*7730*/  R2UR UR12, R25 ;  /* 0x00000000190c72ca */ /* 0x000fe200000e0000 */
[----:B------:R-:W-:Y:S01]  /*7740*/  UIADD3 UR8, UR8, 0x34a80, URZ ;  /* 0x00034a8008087890 */ /* 0x000fe2000fffe03f */
[----:B------:R-:W-:Y:S01]  /*7750*/  R2UR UR26, R22 ;  /* 0x00000000161a72ca */ /* 0x000fe200000e0000 */
[----:B------:R-:W-:Y:S01]  /*7760*/  VIADD R10, R10, 0x1 ;  /* 0x000000010a0a7836 */ /* 0x000fe20000000000 */
[----:B------:R-:W-:Y:S01]  /*7770*/  R2UR UR27, R19 ;  /* 0x00000000131b72ca */ /* 0x000fe200000e0000 */
[----:B------:R-:W-:Y:S01]  /*7780*/  UIADD3.X UR35, URZ, UR33, URZ, UP2, !UPT ;  /* 0x000000213f237290 */ /* 0x000fe200097fe43f */
[----:B------:R-:W-:Y:S01]  /*7790*/  ISETP.GT.AND P4, PT, R24, 0x1, PT ;  /* 0x000000011800780c */ /* 0x000fe20003f84270 */
[----:B------:R-:W-:Y:S01]  /*77a0*/  UIADD3 UR24, UR21, UR24, URZ ;  /* 0x0000001815187290 */ /* 0x000fe2000fffe03f */
[C---:B------:R-:W-:Y:S01]  /*77b0*/  ISETP.NE.AND P1, PT, R10.reuse, 0x15, PT ;  /* 0x000000150a00780c */ /* 0x040fe20003f25270 */
[----:B------:R-:W-:Y:S01]  /*77c0*/  UMOV UR30, 0x0 ;  /* 0x00000000001e7882 */ /* 0x000fe20000000000 */
[----:B------:R-:W-:Y:S01]  /*77d0*/  UMOV UR31, 0x10000000 ;  /* 0x10000000001f7882 */ /* 0x000fe20000000000 */
[----:B------:R-:W-:Y:S01]  /*77e0*/  UMOV UR10, URZ ;  /* 0x0000003f000a7c82 */ /* 0x000fe20008000000 */
[----:B------:R-:W-:Y:S01]  /*77f0*/  UMOV UR9, UR17 ;  /* 0x0000001100097c82 */ /* 0x000fe20008000000 */
[----:B------:R-:W-:Y:S01]  /*7800*/  UMOV UR13, UR20 ;  /* 0x00000014000d7c82 */ /* 0x000fe20008000000 */
[----:B------:R0:W-:Y:S01]  /*7810*/  UTMALDG.3D [UR16], [UR14], desc[UR30] ;  /* 0x00001e100e0075b4 */ /* 0x0001e20008011000 */
[----:B------:R-:W-:Y:S01]  /*7820*/  UMOV UR21, 0x30000 ;  /* 0x0003000000157882 */ /* 0x000fe20000000000 */
[----:B------:R-:W-:Y:S01]  /*7830*/  UMOV UR25, UR17 ;  /* 0x0000001100197c82 */ /* 0x000fe20008000000 */
[----:B------:R-:W-:Y:S01]  /*7840*/  UMOV UR28, UR20 ;  /* 0x00000014001c7c82 */ /* 0x000fe20008000000 */
[----:B------:R-:W-:Y:S01]  /*7850*/  SEL R18, RZ, 0x1, P1 ;  /* 0x00000001ff127807 */ /* 0x000fe20000800000 */
[----:B------:R-:W-:Y:S01]  /*7860*/  VIADD R25, R25, 0x1 ;  /* 0x0000000119197836 */ /* 0x000fe20000000000 */
[----:B------:R-:W-:Y:S01]  /*7870*/  SEL R10, R10, RZ, P1 ;  /* 0x000000ff0a0a7207 */ /* 0x000fe20000800000 */
[----:B------:R-:W-:Y:S01]  /*7880*/  VIADD R23, R23, 0x20 ;  /* 0x0000002017177836 */ /* 0x000fe20000000000 */
[----:B------:R0:W-:Y:S01]  /*7890*/  UTMALDG.4D [UR8], [UR22], desc[UR30] ;  /* 0x00001e08160075b4 */ /* 0x0001e20008019000 */
[----:B------:R-:W-:Y:S01]  /*78a0*/  LOP3.LUT R5, R5, R18, RZ, 0x3c, !PT ;  /* 0x0000001205057212 */ /* 0x000fe200078e3cff */
[----:B------:R-:W-:Y:S01]  /*78b0*/  VIADD R22, R22, 0x40 ;  /* 0x0000004016167836 */ /* 0x000fe20000000000 */
[----:B------:R0:W-:Y:S02]  /*78c0*/  UTMALDG.3D.MULTICAST [UR24], [UR34], UR21, desc[UR30] ;  /* 0x00001e18220073b4 */ /* 0x0001e40008011815 */
[----:B0-----:R-:W-:Y:S05]  /*78d0*/  @P4 BRA `(.L_x_166) ;  /* 0xfffffffc000c4947 */ /* 0x001fea000383ffff */
.L_x_162:
[----:B------:R-:W-:Y:S05]  /*78e0*/  BSYNC B1 ;  /* 0x0000000000017941 */ /* 0x000fea0003800000 */
.L_x_161:
[----:B------:R-:W-:Y:S01]  /*78f0*/  LOP3.LUT P5, RZ, R15, 0xff, RZ, 0xc0, !PT ;  /* 0x000000ff0fff7812 */ /* 0x000fe200078ac0ff */
[----:B------:R-:W-:Y:S01]  /*7900*/  VIADD R6, R13, UR6 ;  /* 0x000000060d067c36 */ /* 0x000fe20008000000 */
[----:B------:R-:W-:Y:S02]  /*7910*/  UISETP.GE.U32.AND UP0, UPT, UR6, 0x15, UPT ;  /* 0x000000150600788c */ /* 0x000fe4000bf06070 */
[----:B------:R-:W-:Y:S01]  /*7920*/  IMAD.U32 R13, RZ, RZ, UR6 ;  /* 0x00000006ff0d7e24 */ /* 0x000fe2000f8e00ff */
[----:B------:R-:W-:Y:S01]  /*7930*/  ULDC.64 UR8, c[0x0][0x750] ;  /* 0x0001d40000087ab9 */ /* 0x000fe20000000a00 */
[C---:B------:R-:W-:Y:S01]  /*7940*/  IMAD.WIDE.U32 R4, R6.reuse, -0x79e79e79, RZ ;  /* 0x8618618706047825 */ /* 0x040fe200078e00ff */
[C---:B------:R-:W-:Y:S01]  /*7950*/  ISETP.GT.U32.AND P1, PT, R6.reuse, 0x14, PT ;  /* 0x000000140600780c */ /* 0x040fe20003f24070 */
[----:B------:R-:W-:Y:S01]  /*7960*/  BSSY B1, `(.L_x_167) ;  /* 0x000006c000017945 */ /* 0x000fe20003800000 */
[----:B------:R-:W-:Y:S01]  /*7970*/  PLOP3.LUT P4, PT, PT, PT, UP0, 0x80, 0x0 ;  /* 0x000000000000781c */ /* 0x000fe20003f8f008 */
[----:B------:R-:W-:Y:S01]  /*7980*/  IMAD.IADD R4, R6, 0x1, -R5 ;  /* 0x0000000106047824 */ /* 0x000fe200078e0a05 */
[----:B------:R-:W-:-:S02]  /*7990*/  ISETP.LT.U32.AND P1, PT, R13, 0x15, P1 ;  /* 0x000000150d00780c */ /* 0x000fc40000f21070 */
[----:B------:R-:W-:Y:S01]  /*79a0*/  PRMT R15, RZ, 0x7610, R15 ;  /* 0x00007610ff0f7816 */ /* 0x000fe2000000000f */
[----:B------:R-:W0:Y:S01]  /*79b0*/  @P5 S2R R11, SR_CgaCtaId ;  /* 0x00000000000b5919 */ /* 0x000e220000008800 */
[----:B------:R-:W-:Y:S02]  /*79c0*/  @P5 MOV R10, 0x400 ;  /* 0x00000400000a5802 */ /* 0x000fe40000000f00 */
[----:B------:R-:W-:Y:S01]  /*79d0*/  LEA.HI R4, R4, R5, RZ, 0x1f ;  /* 0x0000000504047211 */ /* 0x000fe200078ff8ff */
[----:B------:R-:W-:-:S03]  /*79e0*/  IMAD.MOV.U32 R5, RZ, RZ, -0x1 ;  /* 0xffffffffff057424 */ /* 0x000fc600078e00ff */
[----:B------:R-:W-:Y:S01]  /*79f0*/  SHF.R.U32.HI R13, RZ, 0x4, R4 ;  /* 0x00000004ff0d7819 */ /* 0x000fe20000011604 */
[----:B------:R-:W-:Y:S01]  /*7a00*/  IMAD.MOV.U32 R4, RZ, RZ, -0x1 ;  /* 0xffffffffff047424 */ /* 0x000fe200078e00ff */
[----:B0-----:R-:W-:Y:S02]  /*7a10*/  @P5 LEA R10, R11, R10, 0x18 ;  /* 0x0000000a0b0a5211 */ /* 0x001fe400078ec0ff */
[----:B------:R-:W-:Y:S02]  /*7a20*/  SEL R11, RZ, 0x1, !P1 ;  /* 0x00000001ff0b7807 */ /* 0x000fe40004800000 */
[----:B------:R-:W-:Y:S01]  /*7a30*/  IADD3 R2, P1, R2, R8, RZ ;  /* 0x0000000802027210 */ /* 0x000fe20007f3e0ff */
[----:B------:R0:W-:Y:S01]  /*7a40*/  @P5 SYNCS.ARRIVE.TRANS64.A1T0 RZ, [R10+URZ+0x188], RZ ;  /* 0x000188ff0aff59a7 */ /* 0x0001e2000810003f */
[----:B------:R-:W-:-:S03]  /*7a50*/  LOP3.LUT R12, R12, R11, RZ, 0x3c, !PT ;  /* 0x0000000b0c0c7212 */ /* 0x000fc600078e3cff */
[----:B------:R-:W-:Y:S01]  /*7a60*/  IMAD.X R3, R3, 0x1, R0, P1 ;  /* 0x0000000103037824 */ /* 0x000fe200008e0600 */
[----:B------:R-:W-:Y:S02]  /*7a70*/  ISETP.GE.U32.AND P1, PT, R2, UR8, PT ;  /* 0x0000000802007c0c */ /* 0x000fe4000bf26070 */
[----:B------:R-:W-:Y:S01]  /*7a80*/  @P4 LOP3.LUT R12, R12, 0x1, R13, 0x78, !PT ;  /* 0x000000010c0c4812 */ /* 0x000fe200078e780d */
[----:B------:R-:W-:Y:S01]  /*7a90*/  IMAD R13, R13, -0x15, R6 ;  /* 0xffffffeb0d0d7824 */ /* 0x000fe200078e0206 */
[----:B------:R-:W-:Y:S01]  /*7aa0*/  ISETP.GE.U32.AND.EX P1, PT, R3, UR9, PT, P1 ;  /* 0x0000000903007c0c */ /* 0x000fe2000bf26110 */
[----:B------:R-:W-:Y:S01]  /*7ab0*/  IMAD.MOV.U32 R6, RZ, RZ, -0x1 ;  /* 0xffffffffff067424 */ /* 0x000fe200078e00ff */
[----:B0-----:R-:W-:-:S11]  /*7ac0*/  PRMT R10, RZ, 0x7610, R10 ;  /* 0x00007610ff0a7816 */ /* 0x001fd6000000000a */
[----:B------:R-:W-:Y:S05]  /*7ad0*/  @P1 BRA `(.L_x_168) ;  /* 0x0000000400501947 */ /* 0x000fea0003800000 */
[----:B------:R-:W0:Y:S01]  /*7ae0*/  S2R R6, SR_CTAID.X ;  /* 0x0000000000067919 */ /* 0x000e220000002500 */
[----:B------:R-:W-:Y:S01]  /*7af0*/  ULDC.64 UR8, c[0x0][0x728] ;  /* 0x0001ca0000087ab9 */ /* 0x000fe20000000a00 */
[----:B------:R-:W-:Y:S01]  /*7b00*/  ULDC UR11, c[0x0][0x730] ;  /* 0x0001cc00000b7ab9 */ /* 0x000fe20000000800 */
[----:B------:R-:W-:Y:S01]  /*7b10*/  ISETP.NE.U32.AND P1, PT, RZ, UR8, PT ;  /* 0x00000008ff007c0c */ /* 0x000fe2000bf25070 */
[----:B------:R-:W1:Y:S01]  /*7b20*/  S2R R19, SR_CTAID.Y ;  /* 0x0000000000137919 */ /* 0x000e620000002600 */
[----:B------:R-:W-:Y:S01]  /*7b30*/  ULDC UR12, c[0x0][0x150] ;  /* 0x00005400000c7ab9 */ /* 0x000fe20000000800 */
[----:B------:R-:W-:Y:S01]  /*7b40*/  IMAD.MOV.U32 R4, RZ, RZ, R2 ;  /* 0x000000ffff047224 */ /* 0x000fe200078e0002 */
[----:B------:R-:W-:Y:S01]  /*7b50*/  ISETP.NE.AND.EX P1, PT, RZ, UR9, PT, P1 ;  /* 0x00000009ff007c0c */ /* 0x000fe2000bf25310 */
[----:B------:R-:W-:Y:S01]  /*7b60*/  IMAD.MOV.U32 R5, RZ, RZ, R3 ;  /* 0x000000ffff057224 */ /* 0x000fe200078e0003 */
[----:B0-----:R-:W-:-:S11]  /*7b70*/  I2FP.F32.U32 R20, R6 ;  /* 0x0000000600147245 */ /* 0x001fd60000201000 */
[----:B------:R-:W-:Y:S05]  /*7b80*/  @!P1 BRA `(.L_x_169) ;  /* 0x0000000000289947 */ /* 0x000fea0003800000 */
[----:B------:R-:W-:Y:S02]  /*7b90*/  ULDC UR10, c[0x0][0x734] ;  /* 0x0001cd00000a7ab9 */ /* 0x000fe40000000800 */
[----:B------:R-:W-:-:S05]  /*7ba0*/  IADD3 R5, P1, R2, UR10, RZ ;  /* 0x0000000a02057c10 */ /* 0x000fca000ff3e0ff */
[----:B------:R-:W-:-:S04]  /*7bb0*/  IMAD.X R21, RZ, RZ, R3, P1 ;  /* 0x000000ffff157224 */ /* 0x000fc800008e0603 */
[----:B------:R-:W-:-:S04]  /*7bc0*/  IMAD.WIDE.U32 R10, R21, UR8, RZ ;  /* 0x00000008150a7c25 */ /* 0x000fc8000f8e00ff */
[----:B------:R-:W-:-:S04]  /*7bd0*/  IMAD.WIDE.U32 R10, P1, R5, UR9, R10 ;  /* 0x00000009050a7c25 */ /* 0x000fc8000f82000a */
[----:B------:R-:W-:-:S04]  /*7be0*/  IMAD.WIDE.U32 R4, R5, UR8, RZ ;  /* 0x0000000805047c25 */ /* 0x000fc8000f8e00ff */
[----:B------:R-:W-:Y:S01]  /*7bf0*/  IMAD.MOV.U32 R4, RZ, RZ, R11 ;  /* 0x000000ffff047224 */ /* 0x000fe200078e000b */
[----:B------:R-:W-:Y:S01]  /*7c00*/  IADD3 RZ, P4, R5, R10, RZ ;  /* 0x0000000a05ff7210 */ /* 0x000fe20007f9e0ff */
[----:B------:R-:W-:-:S04]  /*7c10*/  IMAD.X R5, RZ, RZ, RZ, P1 ;  /* 0x000000ffff057224 */ /* 0x000fc800008e06ff */
[----:B------:R-:W-:-:S08]  /*7c20*/  IMAD.WIDE.U32.X R4, R21, UR9, R4, P4 ;  /* 0x0000000915047c25 */ /* 0x000fd0000a0e0404 */
.L_x_169:
[--C-:B------:R-:W-:Y:S01]  /*7c30*/  SHF.R.U64 R18, R4, UR11, R5.reuse ;  /* 0x0000000b04127c19 */ /* 0x100fe20008001205 */
[----:B------:R-:W-:Y:S01]  /*7c40*/  FMUL R20, R20, UR12 ;  /* 0x0000000c14147c20 */ /* 0x000fe20008400000 */
[----:B------:R-:W0:Y:S01]  /*7c50*/  LDC R21, c[0x0][0x144] ;  /* 0x00005100ff157b82 */ /* 0x000e220000000800 */
[----:B-1----:R-:W-:Y:S01]  /*7c60*/  I2FP.F32.U32 R10, R19 ;  /* 0x00000013000a7245 */ /* 0x002fe20000201000 */
[----:B------:R-:W-:Y:S01]  /*7c70*/  ULDC UR10, c[0x0][0x154] ;  /* 0x00005500000a7ab9 */ /* 0x000fe20000000800 */
[----:B------:R-:W-:Y:S01]  /*7c80*/  SHF.R.U32.HI R4, RZ, UR11, R5 ;  /* 0x0000000bff047c19 */ /* 0x000fe20008011605 */
[----:B------:R-:W-:Y:S01]  /*7c90*/  ULDC.64 UR8, c[0x0][0x720] ;  /* 0x0001c80000087ab9 */ /* 0x000fe20000000a00 */
[----:B------:R-:W-:Y:S01]  /*7ca0*/  IADD3 R5, P1, RZ, -R18, RZ ;  /* 0x80000012ff057210 */ /* 0x000fe20007f3e0ff */
[----:B------:R-:W1:Y:S01]  /*7cb0*/  F2I.U32.TRUNC.NTZ R20, R20 ;  /* 0x0000001400147305 */ /* 0x000e62000020f000 */
[----:B------:R-:W-:Y:S01]  /*7cc0*/  FMUL R10, R10, UR10 ;  /* 0x0000000a0a0a7c20 */ /* 0x000fe20008400000 */
[----:B------:R-:W2:Y:S01]  /*7cd0*/  LDC R22, c[0x0][0x148] ;  /* 0x00005200ff167b82 */ /* 0x000ea20000000800 */
[----:B------:R-:W-:Y:S01]  /*7ce0*/  ULDC.64 UR10, c[0x0][0x740] ;  /* 0x0001d000000a7ab9 */ /* 0x000fe20000000a00 */
[----:B------:R-:W-:Y:S01]  /*7cf0*/  IMAD.X R4, RZ, RZ, ~R4, P1 ;  /* 0x000000ffff047224 */ /* 0x000fe200008e0e04 */
[----:B------:R-:W-:-:S03]  /*7d00*/  ISETP.NE.U32.AND P1, PT, RZ, UR10, PT ;  /* 0x0000000aff007c0c */ /* 0x000fc6000bf25070 */
[----:B------:R-:W-:Y:S01]  /*7d10*/  IMAD R4, R4, UR8, RZ ;  /* 0x0000000804047c24 */ /* 0x000fe2000f8e02ff */
[----:B------:R-:W3:Y:S01]  /*7d20*/  F2I.U32.TRUNC.NTZ R10, R10 ;  /* 0x0000000a000a7305 */ /* 0x000ee2000020f000 */
[----:B------:R-:W-:Y:S02]  /*7d30*/  ISETP.NE.AND.EX P1, PT, RZ, UR11, PT, P1 ;  /* 0x0000000bff007c0c */ /* 0x000fe4000bf25310 */
[C---:B------:R-:W-:Y:S02]  /*7d40*/  IMAD R11, R5.reuse, UR9, R4 ;  /* 0x00000009050b7c24 */ /* 0x040fe4000f8e0204 */
[----:B------:R-:W-:Y:S01]  /*7d50*/  IMAD.WIDE.U32 R4, R5, UR8, R2 ;  /* 0x0000000805047c25 */ /* 0x000fe2000f8e0002 */
[----:B------:R-:W-:-:S03]  /*7d60*/  ULDC UR8, c[0x0][0x718] ;  /* 0x0001c60000087ab9 */ /* 0x000fc60000000800 */
[----:B-1----:R-:W-:Y:S02]  /*7d70*/  IMAD.MOV R20, RZ, RZ, -R20 ;  /* 0x000000ffff147224 */ /* 0x002fe400078e0a14 */
[----:B------:R-:W-:Y:S02]  /*7d80*/  IMAD.IADD R5, R5, 0x1, R11 ;  /* 0x0000000105057824 */ /* 0x000fe400078e020b */
[----:B0-----:R-:W-:-:S03]  /*7d90*/  IMAD R6, R21, R20, R6 ;  /* 0x0000001415067224 */ /* 0x001fc600078e0206 */
[--C-:B------:R-:W-:Y:S01]  /*7da0*/  SHF.R.U64 R20, R4, UR8, R5.reuse ;  /* 0x0000000804147c19 */ /* 0x100fe20008001205 */
[----:B---3--:R-:W-:Y:S01]  /*7db0*/  IMAD.MOV R4, RZ, RZ, -R10 ;  /* 0x000000ffff047224 */ /* 0x008fe200078e0a0a */
[----:B------:R-:W-:Y:S01]  /*7dc0*/  SHF.R.U32.HI R5, RZ, UR8, R5 ;  /* 0x00000008ff057c19 */ /* 0x000fe20008011605 */
[----:B------:R-:W-:Y:S02]  /*7dd0*/  ULDC UR8, c[0x0][0x708] ;  /* 0x0001c20000087ab9 */ /* 0x000fe40000000800 */
[----:B--2---:R-:W-:Y:S01]  /*7de0*/  @P3 IMAD R6, R22, R4, R19 ;  /* 0x0000000416063224 */ /* 0x004fe200078e0213 */
[--C-:B------:R-:W-:Y:S02]  /*7df0*/  SHF.R.U64 R22, R20, UR8, R5.reuse ;  /* 0x0000000814167c19 */ /* 0x100fe40008001205 */
[----:B------:R-:W-:Y:S01]  /*7e00*/  SHF.R.U32.HI R5, RZ, UR8, R5 ;  /* 0x00000008ff057c19 */ /* 0x000fe20008011605 */
[----:B------:R-:W-:-:S03]  /*7e10*/  ULDC UR8, c[0x0][0x758] ;  /* 0x0001d60000087ab9 */ /* 0x000fc60000000800 */
[--C-:B------:R-:W-:Y:S02]  /*7e20*/  SHF.R.U64 R19, R22, UR8, R5.reuse ;  /* 0x0000000816137c19 */ /* 0x100fe40008001205 */
[----:B------:R-:W-:-:S03]  /*7e30*/  SHF.R.U32.HI R21, RZ, UR8, R5 ;  /* 0x00000008ff157c19 */ /* 0x000fc60008011605 */
[----:B------:R-:W-:Y:S02]  /*7e40*/  IMAD.MOV.U32 R10, RZ, RZ, R19 ;  /* 0x000000ffff0a7224 */ /* 0x000fe400078e0013 */
[----:B------:R-:W-:Y:S01]  /*7e50*/  IMAD.MOV.U32 R5, RZ, RZ, R21 ;  /* 0x000000ffff057224 */ /* 0x000fe200078e0015 */
[----:B------:R-:W-:Y:S06]  /*7e60*/  @!P1 BRA `(.L_x_170) ;  /* 0x00000000002c9947 */ /* 0x000fec0003800000 */
        /* <DEDUP_REMOVED lines=9> */
[----:B------:R-:W-:-:S04]  /*7f00*/  IMAD.WIDE.U32.X R4, R21, UR11, R4, P4 ;  /* 0x0000000b15047c25 */ /* 0x000fc8000a0e0404 */
[----:B------:R-:W-:-:S07]  /*7f10*/  IMAD.MOV.U32 R10, RZ, RZ, R4 ;  /* 0x000000ffff0a7224 */ /* 0x000fce00078e0004 */
.L_x_170:
[----:B------:R-:W-:Y:S01]  /*7f20*/  ULDC UR8, c[0x0][0x748] ;  /* 0x0001d20000087ab9 */ /* 0x000fe20000000800 */
[----:B------:R-:W-:Y:S01]  /*7f30*/  LOP3.LUT R4, R22, UR7, RZ, 0xc0, !PT ;  /* 0x0000000716047c12 */ /* 0x000fe2000f8ec0ff */
[----:B------:R-:W-:Y:S01]  /*7f40*/  ULDC UR9, c[0x0][0x710] ;  /* 0x0001c40000097ab9 */ /* 0x000fe20000000800 */
[----:B------:R-:W-:Y:S01]  /*7f50*/  SHF.R.U64 R5, R10, UR8, R5 ;  /* 0x000000080a057c19 */ /* 0x000fe20008001205 */
[----:B------:R-:W-:Y:S01]  /*7f60*/  ULDC UR8, c[0x0][0x738] ;  /* 0x0001ce0000087ab9 */ /* 0x000fe20000000800 */
[----:B------:R-:W-:-:S03]  /*7f70*/  LOP3.LUT R20, R20, UR4, RZ, 0xc0, !PT ;  /* 0x0000000414147c12 */ /* 0x000fc6000f8ec0ff */
[----:B------:R-:W-:Y:S02]  /*7f80*/  IMAD.MOV R10, RZ, RZ, -R5 ;  /* 0x000000ffff0a7224 */ /* 0x000fe400078e0a05 */
[----:B------:R-:W-:Y:S02]  /*7f90*/  IMAD R5, R5, UR5, R4 ;  /* 0x0000000505057c24 */ /* 0x000fe4000f8e0204 */
[----:B------:R-:W-:Y:S01]  /*7fa0*/  IMAD R19, R10, UR8, R19 ;  /* 0x000000080a137c24 */ /* 0x000fe2000f8e0213 */
[----:B------:R-:W-:Y:S01]  /*7fb0*/  ULDC UR8, c[0x0][0x700] ;  /* 0x0001c00000087ab9 */ /* 0x000fe20000000800 */
[----:B------:R-:W-:Y:S02]  /*7fc0*/  IMAD R6, R5, UR9, R6 ;  /* 0x0000000905067c24 */ /* 0x000fe4000f8e0206 */
[----:B------:R-:W-:Y:S02]  /*7fd0*/  IMAD R19, R19, UR8, R20 ;  /* 0x0000000813137c24 */ /* 0x000fe4000f8e0214 */
[----:B------:R-:W-:-:S02]  /*7fe0*/  IMAD.MOV.U32 R10, RZ, RZ, 0x1 ;  /* 0x00000001ff0a7424 */ /* 0x000fc400078e00ff */
[----:B------:R-:W-:Y:S01]  /*7ff0*/  IMAD.MOV.U32 R4, RZ, RZ, R18 ;  /* 0x000000ffff047224 */ /* 0x000fe200078e0012 */
[----:B------:R-:W-:Y:S02]  /*8000*/  SEL R5, R19, R6, !P3 ;  /* 0x0000000613057207 */ /* 0x000fe40005800000 */
[----:B------:R-:W-:-:S07]  /*8010*/  SEL R6, R6, R19, !P3 ;  /* 0x0000001306067207 */ /* 0x000fce0005800000 */
.L_x_168:
[----:B------:R-:W-:Y:S05]  /*8020*/  BSYNC B1 ;  /* 0x0000000000017941 */ /* 0x000fea0003800000 */
.L_x_167:
[----:B------:R-:W-:-:S13]  /*8030*/  LOP3.LUT P1, RZ, R10, 0xff, RZ, 0xc0, !PT ;  /* 0x000000ff0aff7812 */ /* 0x000fda000782c0ff */
[----:B------:R-:W-:Y:S05]  /*8040*/  @P1 BRA `(.L_x_171) ;  /* 0xfffffff000f81947 */ /* 0x000fea000383ffff */
[----:B------:R-:W-:Y:S05]  /*8050*/  BSYNC B0 ;  /* 0x0000000000007941 */ /* 0x000fea0003800000 */
.L_x_159:
[----:B------:R-:W-:-:S03]  /*8060*/  UMOV UR8, 0xffffffff ;  /* 0xffffffff00087882 */ /* 0x000fc60000000000 */
[----:B------:R-:W-:Y:S05]  /*8070*/  BRA.DIV UR8, `(.L_x_172) ;  /* 0x0000000e08987947 */ /* 0x000fea000b800000 */
[----:B------:R-:W-:-:S13]  /*8080*/  ELECT P0, URZ, PT ;  /* 0x00000000003f782f */ /* 0x000fda0003800000 */
.L_x_205:
[----:B------:R-:W-:Y:S04]  /*8090*/  BSSY B0, `(.L_x_173) ;  /* 0x00000c4000007945 */ /* 0x000fe80003800000 */
[----:B------:R-:W-:Y:S05]  /*80a0*/  @!P0 BRA `(.L_x_174) ;  /* 0x0000000c00088947 */ /* 0x000fea0003800000 */
[----:B------:R-:W-:-:S04]  /*80b0*/  LOP3.LUT R7, R7, 0x2, RZ, 0xfc, !PT ;  /* 0x0000000207077812 */ /* 0x000fc800078efcff */
[----:B------:R-:W-:-:S13]  /*80c0*/  ISETP.NE.AND P0, PT, R7, 0x3, PT ;  /* 0x000000030700780c */ /* 0x000fda0003f05270 */
[----:B------:R-:W-:Y:S05]  /*80d0*/  @!P0 BRA `(.L_x_175) ;  /* 0x0000000000048947 */ /* 0x000fea0003800000 */
[----:B------:R-:W-:Y:S01]  /*80e0*/  BPT.TRAP 0x1 ;  /* 0x000000040000795c */ /* 0x000fe20000300000 */
.L_x_175:
[----:B------:R-:W0:Y:S01]  /*80f0*/  S2R R3, SR_CgaCtaId ;  /* 0x0000000000037919 */ /* 0x000e220000008800 */
[----:B------:R-:W-:Y:S02]  /*8100*/  MOV R0, 0x400 ;  /* 0x0000040000007802 */ /* 0x000fe40000000f00 */
[----:B------:R-:W-:Y:S02]  /*8110*/  SHF.L.U32 R2, R12, 0x1f, RZ ;  /* 0x0000001f0c027819 */ /* 0x000fe400000006ff */
[----:B0-----:R-:W-:-:S05]  /*8120*/  LEA R0, R3, R0, 0x18 ;  /* 0x0000000003007211 */ /* 0x001fca00078ec0ff */
[----:B------:R-:W-:-:S04]  /*8130*/  VIADD R0, R0, 0xa8 ;  /* 0x000000a800007836 */ /* 0x000fc80000000000 */
[C---:B------:R-:W-:Y:S02]  /*8140*/  IMAD R5, R13.reuse, 0x8, R0 ;  /* 0x000000080d057824 */ /* 0x040fe400078e0200 */
[----:B------:R-:W-:Y:S02]  /*8150*/  VIADD R13, R13, 0x1 ;  /* 0x000000010d0d7836 */ /* 0x000fe40000000000 */
[----:B------:R-:W0:Y:S03]  /*8160*/  SYNCS.PHASECHK.TRANS64.TRYWAIT P0, [R5+URZ], R2 ;  /* 0x00000002050075a7 */ /* 0x000e26000800017f */
[----:B------:R-:W-:-:S04]  /*8170*/  ISETP.NE.AND P1, PT, R13, 0x15, PT ;  /* 0x000000150d00780c */ /* 0x000fc80003f25270 */
[----:B------:R-:W-:Y:S02]  /*8180*/  SEL R3, RZ, 0x1, P1 ;  /* 0x00000001ff037807 */ /* 0x000fe40000800000 */
[----:B------:R-:W-:Y:S02]  /*8190*/  SEL R13, R13, RZ, P1 ;  /* 0x000000ff0d0d7207 */ /* 0x000fe40000800000 */
[----:B------:R-:W-:-:S03]  /*81a0*/  LOP3.LUT R12, R12, R3, RZ, 0x3c, !PT ;  /* 0x000000030c0c7212 */ /* 0x000fc600078e3cff */
[----:B------:R-:W-:Y:S01]  /*81b0*/  IMAD R7, R13, 0x8, R0 ;  /* 0x000000080d077824 */ /* 0x000fe200078e0200 */
[----:B------:R-:W-:Y:S01]  /*81c0*/  SHF.L.U32 R4, R12, 0x1f, RZ ;  /* 0x0000001f0c047819 */ /* 0x000fe200000006ff */
[----:B0-----:R-:W-:Y:S06]  /*81d0*/  @!P0 BRA `(.L_x_176) ;  /* 0x0000000c00648947 */ /* 0x001fec0003800000 */
.L_x_206:
[----:B------:R-:W1:Y:S01]  /*81e0*/  SYNCS.PHASECHK.TRANS64.TRYWAIT P0, [R7+URZ], R4 ;  /* 0x00000004070075a7 */ /* 0x000e62000800017f */
[----:B0-----:R-:W-:-:S05]  /*81f0*/  VIADD R2, R13, 0x1 ;  /* 0x000000010d027836 */ /* 0x001fca0000000000 */
[----:B------:R-:W-:-:S04]  /*8200*/  ISETP.NE.AND P1, PT, R2, 0x15, PT ;  /* 0x000000150200780c */ /* 0x000fc80003f25270 */
[----:B------:R-:W-:Y:S02]  /*8210*/  SEL R3, RZ, 0x1, P1 ;  /* 0x00000001ff037807 */ /* 0x000fe40000800000 */
[----:B------:R-:W-:Y:S02]  /*8220*/  SEL R9, R2, RZ, P1 ;  /* 0x000000ff02097207 */ /* 0x000fe40000800000 */
[----:B------:R-:W-:-:S03]  /*8230*/  LOP3.LUT R12, R12, R3, RZ, 0x3c, !PT ;  /* 0x000000030c0c7212 */ /* 0x000fc600078e3cff */
[----:B------:R-:W-:Y:S01]  /*8240*/  IMAD R6, R9, 0x8, R0 ;  /* 0x0000000809067824 */ /* 0x000fe200078e0200 */
[----:B------:R-:W-:Y:S01]  /*8250*/  SHF.L.U32 R5, R12, 0x1f, RZ ;  /* 0x0000001f0c057819 */ /* 0x000fe200000006ff */
[----:B-1----:R-:W-:Y:S06]  /*8260*/  @!P0 BRA `(.L_x_177) ;  /* 0x0000000c00548947 */ /* 0x002fec0003800000 */
.L_x_207:
[----:B------:R-:W1:Y:S01]  /*8270*/  SYNCS.PHASECHK.TRANS64.TRYWAIT P0, [R6+URZ], R5 ;  /* 0x00000005060075a7 */ /* 0x000e62000800017f */
[----:B------:R-:W-:-:S05]  /*8280*/  VIADD R2, R9, 0x1 ;  /* 0x0000000109027836 */ /* 0x000fca0000000000 */
[----:B------:R-:W-:-:S04]  /*8290*/  ISETP.NE.AND P1, PT, R2, 0x15, PT ;  /* 0x000000150200780c */ /* 0x000fc80003f25270 */
[----:B------:R-:W-:Y:S02]  /*82a0*/  SEL R3, RZ, 0x1, P1 ;  /* 0x00000001ff037807 */ /* 0x000fe40000800000 */
[----:B0-----:R-:W-:Y:S02]  /*82b0*/  SEL R7, R2, RZ, P1 ;  /* 0x000000ff02077207 */ /* 0x001fe40000800000 */
[----:B------:R-:W-:-:S03]  /*82c0*/  LOP3.LUT R12, R12, R3, RZ, 0x3c, !PT ;  /* 0x000000030c0c7212 */ /* 0x000fc600078e3cff */
[----:B------:R-:W-:Y:S01]  /*82d0*/  IMAD R9, R7, 0x8, R0 ;  /* 0x0000000807097824 */ /* 0x000fe200078e0200 */
[----:B------:R-:W-:Y:S01]  /*82e0*/  SHF.L.U32 R4, R12, 0x1f, RZ ;  /* 0x0000001f0c047819 */ /* 0x000fe200000006ff */
[----:B-1----:R-:W-:Y:S06]  /*82f0*/  @!P0 BRA `(.L_x_178) ;  /* 0x0000000c00448947 */ /* 0x002fec0003800000 */
.L_x_208:
[----:B------:R-:W1:Y:S01]  /*8300*/  SYNCS.PHASECHK.TRANS64.TRYWAIT P0, [R9+URZ], R4 ;  /* 0x00000004090075a7 */ /* 0x000e62000800017f */
[----:B------:R-:W-:-:S05]  /*8310*/  VIADD R2, R7, 0x1 ;  /* 0x0000000107027836 */ /* 0x000fca0000000000 */
[----:B------:R-:W-:-:S04]  /*8320*/  ISETP.NE.AND P1, PT, R2, 0x15, PT ;  /* 0x000000150200780c */ /* 0x000fc80003f25270 */
[----:B------:R-:W-:Y:S02]  /*8330*/  SEL R3, RZ, 0x1, P1 ;  /* 0x00000001ff037807 */ /* 0x000fe40000800000 */
[----:B------:R-:W-:Y:S02]  /*8340*/  SEL R7, R2, RZ, P1 ;  /* 0x000000ff02077207 */ /* 0x000fe40000800000 */
[----:B------:R-:W-:-:S03]  /*8350*/  LOP3.LUT R12, R12, R3, RZ, 0x3c, !PT ;  /* 0x000000030c0c7212 */ /* 0x000fc600078e3cff */
[----:B0-----:R-:W-:Y:S01]  /*8360*/  IMAD R6, R7, 0x8, R0 ;  /* 0x0000000807067824 */ /* 0x001fe200078e0200 */
[----:B------:R-:W-:Y:S01]  /*8370*/  SHF.L.U32 R5, R12, 0x1f, RZ ;  /* 0x0000001f0c057819 */ /* 0x000fe200000006ff */
[----:B-1----:R-:W-:Y:S06]  /*8380*/  @!P0 BRA `(.L_x_179) ;  /* 0x0000000c00348947 */ /* 0x002fec0003800000 */
.L_x_209:
        /* <DEDUP_REMOVED lines=9> */
.L_x_210:
        /* <DEDUP_REMOVED lines=9> */
.L_x_211:
        /* <DEDUP_REMOVED lines=9> */
.L_x_212:
        /* <DEDUP_REMOVED lines=9> */
.L_x_213:
        /* <DEDUP_REMOVED lines=9> */
.L_x_214:
        /* <DEDUP_REMOVED lines=9> */
.L_x_215:
        /* <DEDUP_REMOVED lines=9> */
.L_x_216:
        /* <DEDUP_REMOVED lines=9> */
.L_x_217:
        /* <DEDUP_REMOVED lines=9> */
.L_x_218:
        /* <DEDUP_REMOVED lines=9> */
.L_x_219:
        /* <DEDUP_REMOVED lines=9> */
.L_x_220:
        /* <DEDUP_REMOVED lines=9> */
.L_x_221:
        /* <DEDUP_REMOVED lines=9> */
.L_x_222:
[----:B------:R-:W1:Y:S01]  /*8ae0*/  SYNCS.PHASECHK.TRANS64.TRYWAIT P0, [R9+URZ], R4 ;  /* 0x00000004090075a7 */ /* 0x000e62000800017f */
[----:B------:R-:W-:-:S05]  /*8af0*/  VIADD R2, R7, 0x1 ;  /* 0x0000000107027836 */ /* 0x000fca0000000000 */
[----:B------:R-:W-:-:S04]  /*8b00*/  ISETP.NE.AND P1, PT, R2, 0x15, PT ;  /* 0x000000150200780c */ /* 0x000fc80003f25270 */
[----:B------:R-:W-:Y:S02]  /*8b10*/  SEL R3, RZ, 0x1, P1 ;  /* 0x00000001ff037807 */ /* 0x000fe40000800000 */
[----:B------:R-:W-:Y:S02]  /*8b20*/  SEL R7, R2, RZ, P1 ;  /* 0x000000ff02077207 */ /* 0x000fe40000800000 */
[----:B------:R-:W-:-:S03]  /*8b30*/  LOP3.LUT R12, R12, R3, RZ, 0x3c, !PT ;  /* 0x000000030c0c7212 */ /* 0x000fc600078e3cff */
[----:B------:R-:W-:Y:S01]  /*8b40*/  IMAD R8, R7, 0x8, R0 ;  /* 0x0000000807087824 */ /* 0x000fe200078e0200 */
[----:B0-----:R-:W-:Y:S01]  /*8b50*/  SHF.L.U32 R5, R12, 0x1f, RZ ;  /* 0x0000001f0c057819 */ /* 0x001fe200000006ff */
[----:B-1----:R-:W-:Y:S06]  /*8b60*/  @!P0 BRA `(.L_x_193) ;  /* 0x0000000800548947 */ /* 0x002fec0003800000 */
.L_x_223:
[----:B------:R-:W1:Y:S01]  /*8b70*/  SYNCS.PHASECHK.TRANS64.TRYWAIT P0, [R8+URZ], R5 ;  /* 0x00000005080075a7 */ /* 0x000e62000800017f */
[----:B------:R-:W-:-:S05]  /*8b80*/  VIADD R2, R7, 0x1 ;  /* 0x0000000107027836 */ /* 0x000fca0000000000 */
[----:B------:R-:W-:-:S04]  /*8b90*/  ISETP.NE.AND P1, PT, R2, 0x15, PT ;  /* 0x000000150200780c */ /* 0x000fc80003f25270 */
[----:B------:R-:W-:Y:S02]  /*8ba0*/  SEL R3, RZ, 0x1, P1 ;  /* 0x00000001ff037807 */ /* 0x000fe40000800000 */
[----:B------:R-:W-:Y:S02]  /*8bb0*/  SEL R7, R2, RZ, P1 ;  /* 0x000000ff02077207 */ /* 0x000fe40000800000 */
[----:B0-----:R-:W-:-:S03]  /*8bc0*/  LOP3.LUT R9, R12, R3, RZ, 0x3c, !PT ;  /* 0x000000030c097212 */ /* 0x001fc600078e3cff */
[----:B------:R-:W-:Y:S01]  /*8bd0*/  IMAD R11, R7, 0x8, R0 ;  /* 0x00000008070b7824 */ /* 0x000fe200078e0200 */
[----:B------:R-:W-:Y:S01]  /*8be0*/  SHF.L.U32 R6, R9, 0x1f, RZ ;  /* 0x0000001f09067819 */ /* 0x000fe200000006ff */
[----:B-1----:R-:W-:Y:S06]  /*8bf0*/  @!P0 BRA `(.L_x_194) ;  /* 0x0000000800448947 */ /* 0x002fec0003800000 */
.L_x_224:
[----:B------:R-:W1:Y:S01]  /*8c00*/  SYNCS.PHASECHK.TRANS64.TRYWAIT P0, [R11+URZ], R6 ;  /* 0x000000060b0075a7 */ /* 0x000e62000800017f */
[----:B------:R-:W-:-:S05]  /*8c10*/  VIADD R2, R7, 0x1 ;  /* 0x0000000107027836 */ /* 0x000fca0000000000 */
[----:B------:R-:W-:-:S04]  /*8c20*/  ISETP.NE.AND P1, PT, R2, 0x15, PT ;  /* 0x000000150200780c */ /* 0x000fc80003f25270 */
[----:B------:R-:W-:Y:S02]  /*8c30*/  SEL R4, RZ, 0x1, P1 ;  /* 0x00000001ff047807 */ /* 0x000fe40000800000 */
[----:B------:R-:W-:Y:S02]  /*8c40*/  SEL R3, R2, RZ, P1 ;  /* 0x000000ff02037207 */ /* 0x000fe40000800000 */
[----:B------:R-:W-:Y:S01]  /*8c50*/  LOP3.LUT R4, R9, R4, RZ, 0x3c, !PT ;  /* 0x0000000409047212 */ /* 0x000fe200078e3cff */
[----:B-1----:R-:W-:Y:S06]  /*8c60*/  @!P0 BRA `(.L_x_195) ;  /* 0x00000008003c8947 */ /* 0x002fec0003800000 */
.L_x_225:
[----:B------:R-:W-:Y:S01]  /*8c70*/  IMAD R3, R3, 0x8, R0 ;  /* 0x0000000803037824 */ /* 0x000fe200078e0200 */
[----:B------:R-:W-:-:S07]  /*8c80*/  SHF.L.U32 R0, R4, 0x1f, RZ ;  /* 0x0000001f04007819 */ /* 0x000fce00000006ff */
.L_x_196:
[----:B--2---:R2:W3:Y:S02]  /*8c90*/  SYNCS.PHASECHK.TRANS64.TRYWAIT P0, [R3+URZ], R0 ;  /* 0x00000000030075a7 */ /* 0x0044e4000800017f */
[----:B---3--:R-:W-:Y:S05]  /*8ca0*/  @!P0 NANOSLEEP.SYNCS 0x989680 ;  /* 0x009896800000895d */ /* 0x008fea0003900000 */
[----:B------:R-:W3:Y:S02]  /*8cb0*/  @!P0 SYNCS.PHASECHK.TRANS64 P0, [R3+URZ], R0 ;  /* 0x00000000030085a7 */ /* 0x000ee4000800007f */
[----:B---3--:R-:W-:Y:S05]  /*8cc0*/  @!P0 BRA `(.L_x_196) ;  /* 0xfffffffc00f08947 */ /* 0x008fea000383ffff */
.L_x_174:
[----:B------:R-:W-:Y:S05]  /*8cd0*/  BSYNC B0 ;  /* 0x0000000000007941 */ /* 0x000fea0003800000 */
.L_x_173:
[----:B------:R-:W-:Y:S05]  /*8ce0*/  EXIT ;  /* 0x000000000000794d */ /* 0x000fea0003800000 */
.L_x_20:
[----:B0-----:R-:W-:-:S04]  /*8cf0*/  IMAD.U32 R22, RZ, RZ, UR12 ;  /* 0x0000000cff167e24 */ /* 0x001fc8000f8e00ff */
[----:B------:R0:W1:Y:S03]  /*8d00*/  SYNCS.PHASECHK.TRANS64.TRYWAIT P0, [R22+URZ+-0x8], R21 ;  /* 0xfffff815160075a7 */ /* 0x000066000800017f */
[----:B-1----:R-:W-:Y:S05]  /*8d10*/  @!P0 NANOSLEEP.SYNCS 0x989680 ;  /* 0x009896800000895d */ /* 0x002fea0003900000 */
[----:B------:R-:W1:Y:S02]  /*8d20*/  @!P0 SYNCS.PHASECHK.TRANS64 P0, [R22+URZ+-0x8], R21 ;  /* 0xfffff815160085a7 */ /* 0x000e64000800007f */
[----:B-1----:R-:W-:Y:S05]  /*8d30*/  @!P0 BRA `(.L_x_20) ;  /* 0xfffffffc00ec8947 */ /* 0x002fea000383ffff */
[----:B------:R-:W-:Y:S05]  /*8d40*/  BRA `(.L_x_197) ;  /* 0xffffff8c00347947 */ /* 0x000fea000383ffff */
.L_x_25:
[----:B-1----:R-:W-:-:S04]  /*8d50*/  IMAD.U32 R88, RZ, RZ, UR8 ;  /* 0x00000008ff587e24 */ /* 0x002fc8000f8e00ff */
[----:B------:R1:W4:Y:S03]  /*8d60*/  SYNCS.PHASECHK.TRANS64.TRYWAIT P0, [R88+URZ], R23 ;  /* 0x00000017580075a7 */ /* 0x000326000800017f */
[----:B----4-:R-:W-:Y:S05]  /*8d70*/  @!P0 NANOSLEEP.SYNCS 0x989680 ;  /* 0x009896800000895d */ /* 0x010fea0003900000 */
[----:B------:R-:W4:Y:S02]  /*8d80*/  @!P0 SYNCS.PHASECHK.TRANS64 P0, [R88+URZ], R23 ;  /* 0x00000017580085a7 */ /* 0x000f24000800007f */
[----:B----4-:R-:W-:Y:S05]  /*8d90*/  @!P0 BRA `(.L_x_25) ;  /* 0xfffffffc00ec8947 */ /* 0x010fea000383ffff */
[----:B------:R-:W-:Y:S05]  /*8da0*/  BRA `(.L_x_24) ;  /* 0xffffff8c00e07947 */ /* 0x000fea000383ffff */
.L_x_29:
[----:B0-----:R-:W-:-:S04]  /*8db0*/  IMAD.U32 R22, RZ, RZ, UR12 ;  /* 0x0000000cff167e24 */ /* 0x001fc8000f8e00ff */
[----:B------:R0:W1:Y:S03]  /*8dc0*/  SYNCS.PHASECHK.TRANS64.TRYWAIT P0, [R22+URZ+0x8], R21 ;  /* 0x00000815160075a7 */ /* 0x000066000800017f */
[----:B-1----:R-:W-:Y:S05]  /*8dd0*/  @!P0 NANOSLEEP.SYNCS 0x989680 ;  /* 0x009896800000895d */ /* 0x002fea0003900000 */
[----:B------:R-:W1:Y:S02]  /*8de0*/  @!P0 SYNCS.PHASECHK.TRANS64 P0, [R22+URZ+0x8], R21 ;  /* 0x00000815160085a7 */ /* 0x000e64000800007f */
[----:B-1----:R-:W-:Y:S05]  /*8df0*/  @!P0 BRA `(.L_x_29) ;  /* 0xfffffffc00ec8947 */ /* 0x002fea000383ffff */
[----:B------:R-:W-:Y:S05]  /*8e00*/  BRA `(.L_x_198) ;  /* 0xffffff9000a07947 */ /* 0x000fea000383ffff */
.L_x_160:
[----:B------:R-:W-:Y:S01]  /*8e10*/  BSSY B1, `(.L_x_199) ;  /* 0x0000006000017945 */ /* 0x000fe20003800000 */
[----:B------:R-:W-:-:S07]  /*8e20*/  IMAD.MOV.U32 R10, RZ, RZ, -0x1 ;  /* 0xffffffffff0a7424 */ /* 0x000fce00078e00ff */
[----:B------:R-:W-:Y:S05]  /*8e30*/  WARPSYNC.COLLECTIVE R10, `(.L_x_200) ;  /* 0x000000000a0c7348 */ /* 0x000fea0003c00000 */
[----:B------:R-:W-:Y:S02]  /*8e40*/  ELECT P1, UR62, PT ;  /* 0x00000000003e782f */ /* 0x000fe40003820000 */
[----:B------:R-:W-:Y:S01]  /*8e50*/  MOV R10, UR62 ;  /* 0x0000003e000a7c02 */ /* 0x000fe20008000f00 */
[----:B------:R-:W-:Y:S10]  /*8e60*/  ENDCOLLECTIVE ;  /* 0x000000000000791b */ /* 0x000ff40003800000 */
.L_x_200:
[----:B------:R-:W-:Y:S05]  /*8e70*/  BSYNC B1 ;  /* 0x0000000000017941 */ /* 0x000fea0003800000 */
.L_x_199:
[----:B------:R-:W-:Y:S05]  /*8e80*/  BRA `(.L_x_201) ;  /* 0xffffffe400747947 */ /* 0x000fea000383ffff */
.L_x_163:
[----:B-1----:R1:W2:Y:S02]  /*8e90*/  SYNCS.PHASECHK.TRANS64.TRYWAIT P1, [R20+URZ+0xa8], R11 ;  /* 0x0000a80b140075a7 */ /* 0x0022a4000802017f */
[----:B--2---:R-:W-:Y:S05]  /*8ea0*/  @!P1 NANOSLEEP.SYNCS 0x989680 ;  /* 0x009896800000995d */ /* 0x004fea0003900000 */
[----:B------:R-:W2:Y:S02]  /*8eb0*/  @!P1 SYNCS.PHASECHK.TRANS64 P1, [R20+URZ+0xa8], R11 ;  /* 0x0000a80b140095a7 */ /* 0x000ea4000802007f */
[----:B--2---:R-:W-:Y:S05]  /*8ec0*/  @!P1 BRA `(.L_x_163) ;  /* 0xfffffffc00f09947 */ /* 0x004fea000383ffff */
[----:B------:R-:W-:Y:S05]  /*8ed0*/  BRA `(.L_x_202) ;  /* 0xffffffe400ac7947 */ /* 0x000fea000383ffff */
.L_x_172:
[----:B------:R-:W-:Y:S01]  /*8ee0*/  BSSY B0, `(.L_x_203) ;  /* 0x0000006000007945 */ /* 0x000fe20003800000 */
[----:B------:R-:W-:-:S07]  /*8ef0*/  IMAD.MOV.U32 R10, RZ, RZ, -0x1 ;  /* 0xffffffffff0a7424 */ /* 0x000fce00078e00ff */
[----:B------:R-:W-:Y:S05]  /*8f00*/  WARPSYNC.COLLECTIVE R10, `(.L_x_204) ;  /* 0x000000000a0c7348 */ /* 0x000fea0003c00000 */
[----:B------:R-:W-:Y:S02]  /*8f10*/  ELECT P1, UR62, PT ;  /* 0x00000000003e782f */ /* 0x000fe40003820000 */
[----:B------:R-:W-:Y:S01]  /*8f20*/  MOV R10, UR62 ;  /* 0x0000003e000a7c02 */ /* 0x000fe20008000f00 */
[----:B------:R-:W-:Y:S10]  /*8f30*/  ENDCOLLECTIVE ;  /* 0x000000000000791b */ /* 0x000ff40003800000 */
.L_x_204:
[----:B------:R-:W-:Y:S05]  /*8f40*/  BSYNC B0 ;  /* 0x0000000000007941 */ /* 0x000fea0003800000 */
.L_x_203:
[----:B------:R-:W-:Y:S01]  /*8f50*/  PLOP3.LUT P0, PT, P1, PT, PT, 0x80, 0x0 ;  /* 0x000000000000781c */ /* 0x000fe20000f0f070 */
[----:B------:R-:W-:-:S12]  /*8f60*/  BRA `(.L_x_205) ;  /* 0xfffffff000487947 */ /* 0x000fd8000383ffff */
.L_x_176:
[----:B0-----:R0:W1:Y:S02]  /*8f70*/  SYNCS.PHASECHK.TRANS64.TRYWAIT P0, [R5+URZ], R2 ;  /* 0x00000002050075a7 */ /* 0x001064000800017f */
[----:B-1----:R-:W-:Y:S05]  /*8f80*/  @!P0 NANOSLEEP.SYNCS 0x989680 ;  /* 0x009896800000895d */ /* 0x002fea0003900000 */
[----:B------:R-:W1:Y:S02]  /*8f90*/  @!P0 SYNCS.PHASECHK.TRANS64 P0, [R5+URZ], R2 ;  /* 0x00000002050085a7 */ /* 0x000e64000800007f */
[----:B-1----:R-:W-:Y:S05]  /*8fa0*/  @!P0 BRA `(.L_x_176) ;  /* 0xfffffffc00f08947 */ /* 0x002fea000383ffff */
[----:B------:R-:W-:Y:S05]  /*8fb0*/  BRA `(.L_x_206) ;  /* 0xfffffff000887947 */ /* 0x000fea000383ffff */
.L_x_177:
[----:B0-----:R0:W1:Y:S02]  /*8fc0*/  SYNCS.PHASECHK.TRANS64.TRYWAIT P0, [R7+URZ], R4 ;  /* 0x00000004070075a7 */ /* 0x001064000800017f */
[----:B-1----:R-:W-:Y:S05]  /*8fd0*/  @!P0 NANOSLEEP.SYNCS 0x989680 ;  /* 0x009896800000895d */ /* 0x002fea0003900000 */
[----:B------:R-:W1:Y:S02]  /*8fe0*/  @!P0 SYNCS.PHASECHK.TRANS64 P0, [R7+URZ], R4 ;  /* 0x00000004070085a7 */ /* 0x000e64000800007f */
[----:B-1----:R-:W-:Y:S05]  /*8ff0*/  @!P0 BRA `(.L_x_177) ;  /* 0xfffffffc00f08947 */ /* 0x002fea000383ffff */
[----:B------:R-:W-:Y:S05]  /*9000*/  BRA `(.L_x_207) ;  /* 0xfffffff000987947 */ /* 0x000fea000383ffff */
.L_x_178:
[----:B0-----:R0:W1:Y:S02]  /*9010*/  SYNCS.PHASECHK.TRANS64.TRYWAIT P0, [R6+URZ], R5 ;  /* 0x00000005060075a7 */ /* 0x001064000800017f */
[----:B-1----:R-:W-:Y:S05]  /*9020*/  @!P0 NANOSLEEP.SYNCS 0x989680 ;  /* 0x009896800000895d */ /* 0x002fea0003900000 */
[----:B------:R-:W1:Y:S02]  /*9030*/  @!P0 SYNCS.PHASECHK.TRANS64 P0, [R6+URZ], R5 ;  /* 0x00000005060085a7 */ /* 0x000e64000800007f */
[----:B-1----:R-:W-:Y:S05]  /*9040*/  @!P0 BRA `(.L_x_178) ;  /* 0xfffffffc00f08947 */ /* 0x002fea000383ffff */
[----:B------:R-:W-:Y:S05]  /*9050*/  BRA `(.L_x_208) ;  /* 0xfffffff000a87947 */ /* 0x000fea000383ffff */
.L_x_179:
[----:B0-----:R0:W1:Y:S02]  /*9060*/  SYNCS.PHASECHK.TRANS64.TRYWAIT P0, [R9+URZ], R4 ;  /* 0x00000004090075a7 */ /* 0x001064000800017f */
[----:B-1----:R-:W-:Y:S05]  /*9070*/  @!P0 NANOSLEEP.SYNCS 0x989680 ;  /* 0x009896800000895d */ /* 0x002fea0003900000 */
[----:B------:R-:W1:Y:S02]  /*9080*/  @!P0 SYNCS.PHASECHK.TRANS64 P0, [R9+URZ], R4 ;  /* 0x00000004090085a7 */ /* 0x000e64000800007f */
[----:B-1----:R-:W-:Y:S05]  /*9090*/  @!P0 BRA `(.L_x_179) ;  /* 0xfffffffc00f08947 */ /* 0x002fea000383ffff */
[----:B------:R-:W-:Y:S05]  /*90a0*/  BRA `(.L_x_209) ;  /* 0xfffffff000b87947 */ /* 0x000fea000383ffff */
.L_x_180:
[----:B0-----:R0:W1:Y:S02]  /*90b0*/  SYNCS.PHASECHK.TRANS64.TRYWAIT P0, [R6+URZ], R5 ;  /* 0x00000005060075a7 */ /* 0x001064000800017f */
[----:B-1----:R-:W-:Y:S05]  /*90c0*/  @!P0 NANOSLEEP.SYNCS 0x989680 ;  /* 0x009896800000895d */ /* 0x002fea0003900000 */
[----:B------:R-:W1:Y:S02]  /*90d0*/  @!P0 SYNCS.PHASECHK.TRANS64 P0, [R6+URZ], R5 ;  /* 0x00000005060085a7 */ /* 0x000e64000800007f */
[----:B-1----:R-:W-:Y:S05]  /*90e0*/  @!P0 BRA `(.L_x_180) ;  /* 0xfffffffc00f08947 */ /* 0x002fea000383ffff */
[----:B------:R-:W-:Y:S05]  /*90f0*/  BRA `(.L_x_210) ;  /* 0xfffffff000c87947 */ /* 0x000fea000383ffff */
.L_x_181:
[----:B0-----:R0:W1:Y:S02]  /*9100*/  SYNCS.PHASECHK.TRANS64.TRYWAIT P0, [R9+URZ], R4 ;  /* 0x00000004090075a7 */ /* 0x001064000800017f */
[----:B-1----:R-:W-:Y:S05]  /*9110*/  @!P0 NANOSLEEP.SYNCS 0x989680 ;  /* 0x009896800000895d */ /* 0x002fea0003900000 */
[----:B------:R-:W1:Y:S02]  /*9120*/  @!P0 SYNCS.PHASECHK.TRANS64 P0, [R9+URZ], R4 ;  /* 0x00000004090085a7 */ /* 0x000e64000800007f */
[----:B-1----:R-:W-:Y:S05]  /*9130*/  @!P0 BRA `(.L_x_181) ;  /* 0xfffffffc00f08947 */ /* 0x002fea000383ffff */
[----:B------:R-:W-:Y:S05]  /*9140*/  BRA `(.L_x_211) ;  /* 0xfffffff000d87947 */ /* 0x000fea000383ffff */
.L_x_182:
[----:B0-----:R0:W1:Y:S02]  /*9150*/  SYNCS.PHASECHK.TRANS64.TRYWAIT P0, [R6+URZ], R5 ;  /* 0x00000005060075a7 */ /* 0x001064000800017f */
[----:B-1----:R-:W-:Y:S05]  /*9160*/  @!P0 NANOSLEEP.SYNCS 0x989680 ;  /* 0x009896800000895d */ /* 0x002fea0003900000 */
[----:B------:R-:W1:Y:S02]  /*9170*/  @!P0 SYNCS.PHASECHK.TRANS64 P0, [R6+URZ], R5 ;  /* 0x00000005060085a7 */ /* 0x000e64000800007f */
[----:B-1----:R-:W-:Y:S05]  /*9180*/  @!P0 BRA `(.L_x_182) ;  /* 0xfffffffc00f08947 */ /* 0x002fea000383ffff */
[----:B------:R-:W-:Y:S05]  /*9190*/  BRA `(.L_x_212) ;  /* 0xfffffff000e87947 */ /* 0x000fea000383ffff */
.L_x_183:
[----:B0-----:R0:W1:Y:S02]  /*91a0*/  SYNCS.PHASECHK.TRANS64.TRYWAIT P0, [R9+URZ], R4 ;  /* 0x00000004090075a7 */ /* 0x001064000800017f */
[----:B-1----:R-:W-:Y:S05]  /*91b0*/  @!P0 NANOSLEEP.SYNCS 0x989680 ;  /* 0x009896800000895d */ /* 0x002fea0003900000 */
[----:B------:R-:W1:Y:S02]  /*91c0*/  @!P0 SYNCS.PHASECHK.TRANS64 P0, [R9+URZ], R4 ;  /* 0x00000004090085a7 */ /* 0x000e64000800007f */
[----:B-1----:R-:W-:Y:S05]  /*91d0*/  @!P0 BRA `(.L_x_183) ;  /* 0xfffffffc00f08947 */ /* 0x002fea000383ffff */
[----:B------:R-:W-:Y:S05]  /*91e0*/  BRA `(.L_x_213) ;  /* 0xfffffff000f87947 */ /* 0x000fea000383ffff */
.L_x_184:
[----:B0-----:R0:W1:Y:S02]  /*91f0*/  SYNCS.PHASECHK.TRANS64.TRYWAIT P0, [R6+URZ], R5 ;  /* 0x00000005060075a7 */ /* 0x001064000800017f */
[----:B-1----:R-:W-:Y:S05]  /*9200*/  @!P0 NANOSLEEP.SYNCS 0x989680 ;  /* 0x009896800000895d */ /* 0x002fea0003900000 */
[----:B------:R-:W1:Y:S02]  /*9210*/  @!P0 SYNCS.PHASECHK.TRANS64 P0, [R6+URZ], R5 ;  /* 0x00000005060085a7 */ /* 0x000e64000800007f */
[----:B-1----:R-:W-:Y:S05]  /*9220*/  @!P0 BRA `(.L_x_184) ;  /* 0xfffffffc00f08947 */ /* 0x002fea000383ffff */
[----:B------:R-:W-:Y:S05]  /*9230*/  BRA `(.L_x_214) ;  /* 0xfffffff400087947 */ /* 0x000fea000383ffff */
.L_x_185:
[----:B0-----:R0:W1:Y:S02]  /*9240*/  SYNCS.PHASECHK.TRANS64.TRYWAIT P0, [R9+URZ], R4 ;  /* 0x00000004090075a7 */ /* 0x001064000800017f */
[----:B-1----:R-:W-:Y:S05]  /*9250*/  @!P0 NANOSLEEP.SYNCS 0x989680 ;  /* 0x009896800000895d */ /* 0x002fea0003900000 */
[----:B------:R-:W1:Y:S02]  /*9260*/  @!P0 SYNCS.PHASECHK.TRANS64 P0, [R9+URZ], R4 ;  /* 0x00000004090085a7 */ /* 0x000e64000800007f */
[----:B-1----:R-:W-:Y:S05]  /*9270*/  @!P0 BRA `(.L_x_185) ;  /* 0xfffffffc00f08947 */ /* 0x002fea000383ffff */
[----:B------:R-:W-:Y:S05]  /*9280*/  BRA `(.L_x_215) ;  /* 0xfffffff400187947 */ /* 0x000fea000383ffff */
.L_x_186:
[----:B0-----:R0:W1:Y:S02]  /*9290*/  SYNCS.PHASECHK.TRANS64.TRYWAIT P0, [R6+URZ], R5 ;  /* 0x00000005060075a7 */ /* 0x001064000800017f */
[----:B-1----:R-:W-:Y:S05]  /*92a0*/  @!P0 NANOSLEEP.SYNCS 0x989680 ;  /* 0x009896800000895d */ /* 0x002fea0003900000 */
[----:B------:R-:W1:Y:S02]  /*92b0*/  @!P0 SYNCS.PHASECHK.TRANS64 P0, [R6+URZ], R5 ;  /* 0x00000005060085a7 */ /* 0x000e64000800007f */
[----:B-1----:R-:W-:Y:S05]  /*92c0*/  @!P0 BRA `(.L_x_186) ;  /* 0xfffffffc00f08947 */ /* 0x002fea000383ffff */
[----:B------:R-:W-:Y:S05]  /*92d0*/  BRA `(.L_x_216) ;  /* 0xfffffff400287947 */ /* 0x000fea000383ffff */
.L_x_187:
[----:B0-----:R0:W1:Y:S02]  /*92e0*/  SYNCS.PHASECHK.TRANS64.TRYWAIT P0, [R9+URZ], R4 ;  /* 0x00000004090075a7 */ /* 0x001064000800017f */
[----:B-1----:R-:W-:Y:S05]  /*92f0*/  @!P0 NANOSLEEP.SYNCS 0x989680 ;  /* 0x009896800000895d */ /* 0x002fea0003900000 */
[----:B------:R-:W1:Y:S02]  /*9300*/  @!P0 SYNCS.PHASECHK.TRANS64 P0, [R9+URZ], R4 ;  /* 0x00000004090085a7 */ /* 0x000e64000800007f */
[----:B-1----:R-:W-:Y:S05]  /*9310*/  @!P0 BRA `(.L_x_187) ;  /* 0xfffffffc00f08947 */ /* 0x002fea000383ffff */
[----:B------:R-:W-:Y:S05]  /*9320*/  BRA `(.L_x_217) ;  /* 0xfffffff400387947 */ /* 0x000fea000383ffff */
.L_x_188:
[----:B0-----:R0:W1:Y:S02]  /*9330*/  SYNCS.PHASECHK.TRANS64.TRYWAIT P0, [R6+URZ], R5 ;  /* 0x00000005060075a7 */ /* 0x001064000800017f */
[----:B-1----:R-:W-:Y:S05]  /*9340*/  @!P0 NANOSLEEP.SYNCS 0x989680 ;  /* 0x009896800000895d */ /* 0x002fea0003900000 */
[----:B------:R-:W1:Y:S02]  /*9350*/  @!P0 SYNCS.PHASECHK.TRANS64 P0, [R6+URZ], R5 ;  /* 0x00000005060085a7 */ /* 0x000e64000800007f */
[----:B-1----:R-:W-:Y:S05]  /*9360*/  @!P0 BRA `(.L_x_188) ;  /* 0xfffffffc00f08947 */ /* 0x002fea000383ffff */
[----:B------:R-:W-:Y:S05]  /*9370*/  BRA `(.L_x_218) ;  /* 0xfffffff400487947 */ /* 0x000fea000383ffff */
.L_x_189:
[----:B0-----:R0:W1:Y:S02]  /*9380*/  SYNCS.PHASECHK.TRANS64.TRYWAIT P0, [R9+URZ], R4 ;  /* 0x00000004090075a7 */ /* 0x001064000800017f */
[----:B-1----:R-:W-:Y:S05]  /*9390*/  @!P0 NANOSLEEP.SYNCS 0x989680 ;  /* 0x009896800000895d */ /* 0x002fea0003900000 */
[----:B------:R-:W1:Y:S02]  /*93a0*/  @!P0 SYNCS.PHASECHK.TRANS64 P0, [R9+URZ], R4 ;  /* 0x00000004090085a7 */ /* 0x000e64000800007f */
[----:B-1----:R-:W-:Y:S05]  /*93b0*/  @!P0 BRA `(.L_x_189) ;  /* 0xfffffffc00f08947 */ /* 0x002fea000383ffff */
[----:B------:R-:W-:Y:S05]  /*93c0*/  BRA `(.L_x_219) ;  /* 0xfffffff400587947 */ /* 0x000fea000383ffff */
.L_x_190:
[----:B0-----:R0:W1:Y:S02]  /*93d0*/  SYNCS.PHASECHK.TRANS64.TRYWAIT P0, [R6+URZ], R5 ;  /* 0x00000005060075a7 */ /* 0x001064000800017f */
[----:B-1----:R-:W-:Y:S05]  /*93e0*/  @!P0 NANOSLEEP.SYNCS 0x989680 ;  /* 0x009896800000895d */ /* 0x002fea0003900000 */
[----:B------:R-:W1:Y:S02]  /*93f0*/  @!P0 SYNCS.PHASECHK.TRANS64 P0, [R6+URZ], R5 ;  /* 0x00000005060085a7 */ /* 0x000e64000800007f */
[----:B-1----:R-:W-:Y:S05]  /*9400*/  @!P0 BRA `(.L_x_190) ;  /* 0xfffffffc00f08947 */ /* 0x002fea000383ffff */
[----:B------:R-:W-:Y:S05]  /*9410*/  BRA `(.L_x_220) ;  /* 0xfffffff400687947 */ /* 0x000fea000383ffff */
.L_x_191:
[----:B0-----:R0:W1:Y:S02]  /*9420*/  SYNCS.PHASECHK.TRANS64.TRYWAIT P0, [R9+URZ], R4 ;  /* 0x00000004090075a7 */ /* 0x001064000800017f */
[----:B-1----:R-:W-:Y:S05]  /*9430*/  @!P0 NANOSLEEP.SYNCS 0x989680 ;  /* 0x009896800000895d */ /* 0x002fea0003900000 */
[----:B------:R-:W1:Y:S02]  /*9440*/  @!P0 SYNCS.PHASECHK.TRANS64 P0, [R9+URZ], R4 ;  /* 0x00000004090085a7 */ /* 0x000e64000800007f */
[----:B-1----:R-:W-:Y:S05]  /*9450*/  @!P0 BRA `(.L_x_191) ;  /* 0xfffffffc00f08947 */ /* 0x002fea000383ffff */
[----:B------:R-:W-:Y:S05]  /*9460*/  BRA `(.L_x_221) ;  /* 0xfffffff400787947 */ /* 0x000fea000383ffff */
.L_x_192:
[----:B0-----:R0:W1:Y:S02]  /*9470*/  SYNCS.PHASECHK.TRANS64.TRYWAIT P0, [R6+URZ], R5 ;  /* 0x00000005060075a7 */ /* 0x001064000800017f */
[----:B-1----:R-:W-:Y:S05]  /*9480*/  @!P0 NANOSLEEP.SYNCS 0x989680 ;  /* 0x009896800000895d */ /* 0x002fea0003900000 */
[----:B------:R-:W1:Y:S02]  /*9490*/  @!P0 SYNCS.PHASECHK.TRANS64 P0, [R6+URZ], R5 ;  /* 0x00000005060085a7 */ /* 0x000e64000800007f */
[----:B-1----:R-:W-:Y:S05]  /*94a0*/  @!P0 BRA `(.L_x_192) ;  /* 0xfffffffc00f08947 */ /* 0x002fea000383ffff */
[----:B------:R-:W-:Y:S05]  /*94b0*/  BRA `(.L_x_222) ;  /* 0xfffffff400887947 */ /* 0x000fea000383ffff */
.L_x_193:
[----:B0-----:R0:W1:Y:S02]  /*94c0*/  SYNCS.PHASECHK.TRANS64.TRYWAIT P0, [R9+URZ], R4 ;  /* 0x00000004090075a7 */ /* 0x001064000800017f */
[----:B-1----:R-:W-:Y:S05]  /*94d0*/  @!P0 NANOSLEEP.SYNCS 0x989680 ;  /* 0x009896800000895d */ /* 0x002fea0003900000 */
[----:B------:R-:W1:Y:S02]  /*94e0*/  @!P0 SYNCS.PHASECHK.TRANS64 P0, [R9+URZ], R4 ;  /* 0x00000004090085a7 */ /* 0x000e64000800007f */
[----:B-1----:R-:W-:Y:S05]  /*94f0*/  @!P0 BRA `(.L_x_193) ;  /* 0xfffffffc00f08947 */ /* 0x002fea000383ffff */
[----:B------:R-:W-:Y:S05]  /*9500*/  BRA `(.L_x_223) ;  /* 0xfffffff400987947 */ /* 0x000fea000383ffff */
.L_x_194:
[----:B0-----:R0:W1:Y:S02]  /*9510*/  SYNCS.PHASECHK.TRANS64.TRYWAIT P0, [R8+URZ], R5 ;  /* 0x00000005080075a7 */ /* 0x001064000800017f */
[----:B-1----:R-:W-:Y:S05]  /*9520*/  @!P0 NANOSLEEP.SYNCS 0x989680 ;  /* 0x009896800000895d */ /* 0x002fea0003900000 */
[----:B------:R-:W1:Y:S02]  /*9530*/  @!P0 SYNCS.PHASECHK.TRANS64 P0, [R8+URZ], R5 ;  /* 0x00000005080085a7 */ /* 0x000e64000800007f */
[----:B-1----:R-:W-:Y:S05]  /*9540*/  @!P0 BRA `(.L_x_194) ;  /* 0xfffffffc00f08947 */ /* 0x002fea000383ffff */
[----:B------:R-:W-:Y:S05]  /*9550*/  BRA `(.L_x_224) ;  /* 0xfffffff400a87947 */ /* 0x000fea000383ffff */
.L_x_195:
[----:B-1----:R1:W2:Y:S02]  /*9560*/  SYNCS.PHASECHK.TRANS64.TRYWAIT P0, [R11+URZ], R6 ;  /* 0x000000060b0075a7 */ /* 0x0022a4000800017f */
[----:B--2---:R-:W-:Y:S05]  /*9570*/  @!P0 NANOSLEEP.SYNCS 0x989680 ;  /* 0x009896800000895d */ /* 0x004fea0003900000 */
[----:B------:R-:W2:Y:S02]  /*9580*/  @!P0 SYNCS.PHASECHK.TRANS64 P0, [R11+URZ], R6 ;  /* 0x000000060b0085a7 */ /* 0x000ea4000800007f */
[----:B--2---:R-:W-:Y:S05]  /*9590*/  @!P0 BRA `(.L_x_195) ;  /* 0xfffffffc00f08947 */ /* 0x004fea000383ffff */
[----:B------:R-:W-:Y:S05]  /*95a0*/  BRA `(.L_x_225) ;  /* 0xfffffff400b07947 */ /* 0x000fea000383ffff */
.L_x_226:
[----:B------:R-:W-:-:S00]  /*95b0*/  BRA `(.L_x_226) ;  /* 0xfffffffc00fc7947 */ /* 0x000fc0000383ffff */
[----:B------:R-:W-:-:S00]  /*95c0*/  NOP ;  /* 0x0000000000007918 */ /* 0x000fc00000000000 */
        /* <DEDUP_REMOVED lines=11> */
.L_x_227:


//--------------------- .nv.shared._ZN7cutlass13device_kernelINS_4gemm6kernel13GemmUniversalIN4cute5tupleIJiiiiEEENS1_10collective13CollectiveMmaINS1_40MainloopSm90TmaGmmaWarpSpecializedSparseILi21ENS5_IJNS4_1CILi2EEENSA_ILi1EEESC_EEENS1_32KernelTmaWarpSpecializedPingpongEEENS5_IJNSA_ILi64EEENSA_ILi128EEESG_EEEaNS5_IJNS4_6LayoutINS5_IJiNS5_IJSB_iEEEiEEENS5_IJlNS5_IJSC_SB_EEElEEEEENSJ_INS5_IJNS5_IJSG_iEEESP_iEEENS5_IJNS5_IJSG_NSA_ILi4096EEEEEENS5_IJSC_lEEElEEEEEEEEaNS5_IJlSC_lEEENS4_8TiledMMAINS4_8MMA_AtomIJNS4_4SM904GMMA6SPARSE28GMMA_64x128x64_S32S8S8_SS_TNILNS11_9SparseSelE0EEEEEENSJ_INS5_IJSC_SC_SC_EEENS5_IJNSA_ILi0EEES18_S18_EEEEENS5_IJNS4_10UnderscoreES1B_S1B_EEEEENS4_13SM90_TMA_LOADENS4_14ComposedLayoutINS4_7SwizzleILi1ELi4ELi3EEENS4_25smem_sparse_ptr_flag_bitsILi2ELi8EEENSJ_INS5_IJNS5_IJSC_NSA_ILi8EEEEEENS5_IJSB_NSA_ILi32EEEEEEEEENS5_IJNS5_IJS18_SG_EEESM_EEEEEEEvNS4_8identityENS4_23SM90_TMA_LOAD_MULTICASTENS1F_INS1G_ILi2ELi4ELi3EEENS4_18smem_ptr_flag_bitsILi8EEENSJ_INS5_IJS1K_SG_EEENS5_IJSG_SC_EEEEEEEvS1T_EENS_8epilogue10collective6detail29Sm90TmaWarpSpecializedAdapterINS24_15DefaultEpilogueIiNS5_IJSC_llEEES28_NS23_6thread17LinearCombinationIiLi1EiiLNS29_9ScaleType4KindE0ELNS_15FloatRoundStyleE2EiEENS1_15EpilogueDefaultEEEEEvvEEEEvNT_6ParamsE --------------------------
	.section	.nv.shared._ZN7cutlass13device_kernelINS_4gemm6kernel13GemmUniversalIN4cute5tupleIJiiiiEEENS1_10collective13CollectiveMmaINS1_40MainloopSm90TmaGmmaWarpSpecializedSparseILi21ENS5_IJNS4_1CILi2EEENSA_ILi1EEESC_EEENS1_32KernelTmaWarpSpecializedPingpongEEENS5_IJNSA_ILi64EEENSA_ILi128EEESG_EEEaNS5_IJNS4_6LayoutINS5_IJiNS5_IJSB_iEEEiEEENS5_IJlNS5_IJSC_SB_EEElEEEEENSJ_INS5_IJNS5_IJSG_iEEESP_iEEENS5_IJNS5_IJSG_NSA_ILi4096EEEEEENS5_IJSC_lEEElEEEEEEEEaNS5_IJlSC_lEEENS4_8TiledMMAINS4_8MMA_AtomIJNS4_4SM904GMMA6SPARSE28GMMA_64x128x64_S32S8S8_SS_TNILNS11_9SparseSelE0EEEEEENSJ_INS5_IJSC_SC_SC_EEENS5_IJNSA_ILi0EEES18_S18_EEEEENS5_IJNS4_10UnderscoreES1B_S1B_EEEEENS4_13SM90_TMA_LOADENS4_14ComposedLayoutINS4_7SwizzleILi1ELi4ELi3EEENS4_25smem_sparse_ptr_flag_bitsILi2ELi8EEENSJ_INS5_IJNS5_IJSC_NSA_ILi8EEEEEENS5_IJSB_NSA_ILi32EEEEEEEEENS5_IJNS5_IJS18_SG_EEESM_EEEEEEEvNS4_8identityENS4_23SM90_TMA_LOAD_MULTICASTENS1F_INS1G_ILi2ELi4ELi3EEENS4_18smem_ptr_flag_bitsILi8EEENSJ_INS5_IJS1K_SG_EEENS5_IJSG_SC_EEEEEEEvS1T_EENS_8epilogue10collective6detail29Sm90TmaWarpSpecializedAdapterINS24_15DefaultEpilogueIiNS5_IJSC_llEEES28_NS23_6thread17LinearCombinationIiLi1EiiLNS29_9ScaleType4KindE0ELNS_15FloatRoundStyleE2EiEENS1_15EpilogueDefaultEEEEEvvEEEEvNT_6ParamsE,"aw",@nobits
	.sectionflags	@""
	.align	16
	.zero		1024


//--------------------- .nv.shared.reserved.0     --------------------------
	.section	.nv.shared.reserved.0,"aw",@nobits
	.weak		__nv_reservedSMEM_offset_0_alias
	.size		__nv_reservedSMEM_offset_0_alias, 0, 0
	.other		__nv_reservedSMEM_offset_0_alias,@"STO_CUDA_RESERVED_SHARED STV_DEFAULT"
__nv_reservedSMEM_offset_0_alias:
	.zero		0


//--------------------- .nv.global                --------------------------
	.section	.nv.global,"aw",@nobits
.nv.global:
	.type		_ZN39_INTERNAL_6f9f8064_4_k_cu_36441233_27974cute1_E,@object
	.size		_ZN39_INTERNAL_6f9f8064_4_k_cu_36441233_27974cute1_E,(_ZN39_INTERNAL_6f9f8064_4_k_cu_36441233_27974cuda3std3__45__cpo6cbeginE - _ZN39_INTERNAL_6f9f8064_4_k_cu_36441233_27974cute1_E)
_ZN39_INTERNAL_6f9f8064_4_k_cu_36441233_27974cute1_E:
	.zero		1
	.type		_ZN39_INTERNAL_6f9f8064_4_k_cu_36441233_27974cuda3std3__45__cpo6cbeginE,@object
	.size		_ZN39_INTERNAL_6f9f8064_4_k_cu_36441233_27974cuda3std3__45__cpo6cbeginE,(_ZN39_INTERNAL_6f9f8064_4_k_cu_36441233_27974cuda3std3__48in_placeE - _ZN39_INTERNAL_6f9f8064_4_k_cu_36441233_27974cuda3std3__45__cpo6cbeginE)
_ZN39_INTERNAL_6f9f8064_4_k_cu_36441233_27974cuda3std3__45__cpo6cbeginE:
	.zero		1
	.type		_ZN39_INTERNAL_6f9f8064_4_k_cu_36441233_27974cuda3std3__48in_placeE,@object
	.size		_ZN39_INTERNAL_6f9f8064_4_k_cu_36441233_27974cuda3std3__48in_placeE,(_ZN39_INTERNAL_6f9f8064_4_k_cu_36441233_27974cuda3std6ranges3__45__cpo9iter_moveE - _ZN39_INTERNAL_6f9f8064_4_k_cu_36441233_27974cuda3std3__48in_placeE)
_ZN39_INTERNAL_6f9f8064_4_k_cu_36441233_27974cuda3std3__48in_placeE:
	.zero		1
	.type		_ZN39_INTERNAL_6f9f8064_4_k_cu_36441233_27974cuda3std6ranges3__45__cpo9iter_moveE,@object
	.size		_ZN39_INTERNAL_6f9f8064_4_k_cu_36441233_27974cuda3std6ranges3__45__cpo9iter_moveE,(_ZN39_INTERNAL_6f9f8064_4_k_cu_36441233_27974cuda3std3__45__cpo5beginE - _ZN39_INTERNAL_6f9f8064_4_k_cu_36441233_27974cuda3std6ranges3__45__cpo9iter_moveE)
_ZN39_INTERNAL_6f9f8064_4_k_cu_36441233_27974cuda3std6ranges3__45__cpo9iter_moveE:
	.zero		1
	.type		_ZN39_INTERNAL_6f9f8064_4_k_cu_36441233_27974cuda3std3__45__cpo5beginE,@object
	.size		_ZN39_INTERNAL_6f9f8064_4_k_cu_36441233_27974cuda3std3__45__cpo5beginE,(_ZN39_INTERNAL_6f9f8064_4_k_cu_36441233_27974cuda3std3__441_GLOBAL__N__6f9f8064_4_k_cu_36441233_27976ignoreE - _ZN39_INTERNAL_6f9f8064_4_k_cu_36441233_27974cuda3std3__45__cpo5beginE)
_ZN39_INTERNAL_6f9f8064_4_k_cu_36441233_27974cuda3std3__45__cpo5beginE:
	.zero		1
	.type		_ZN39_INTERNAL_6f9f8064_4_k_cu_36441233_27974cuda3std3__441_GLOBAL__N__6f9f8064_4_k_cu_36441233_27976ignoreE,@object
	.size		_ZN39_INTERNAL_6f9f8064_4_k_cu_36441233_27974cuda3std3__441_GLOBAL__N__6f9f8064_4_k_cu_36441233_27976ignoreE,(_ZN39_INTERNAL_6f9f8064_4_k_cu_36441233_27974cute7productE - _ZN39_INTERNAL_6f9f8064_4_k_cu_36441233_27974cuda3std3__441_GLOBAL__N__6f9f8064_4_k_cu_36441233_27976ignoreE)
_ZN39_INTERNAL_6f9f8064_4_k_cu_36441233_27974cuda3std3__441_GLOBAL__N__6f9f8064_4_k_cu_36441233_27976ignoreE:
	.zero		1
	.type		_ZN39_INTERNAL_6f9f8064_4_k_cu_36441233_27974cute7productE,@object
	.size		_ZN39_INTERNAL_6f9f8064_4_k_cu_36441233_27974cute7productE,(_ZN39_INTERNAL_6f9f8064_4_k_cu_36441233_27974cuda3std3__45__cpo3endE - _ZN39_INTERNAL_6f9f8064_4_k_cu_36441233_27974cute7productE)
_ZN39_INTERNAL_6f9f8064_4_k_cu_36441233_27974cute7productE:
	.zero		1
	.type		_ZN39_INTERNAL_6f9f8064_4_k_cu_36441233_27974cuda3std3__45__cpo3endE,@object
	.size		_ZN39_INTERNAL_6f9f8064_4_k_cu_36441233_27974cuda3std3__45__cpo3endE,(_ZN39_INTERNAL_6f9f8064_4_k_cu_36441233_27974cuda3std3__419piecewise_constructE - _ZN39_INTERNAL_6f9f8064_4_k_cu_36441233_27974cuda3std3__45__cpo3endE)
_ZN39_INTERNAL_6f9f8064_4_k_cu_36441233_27974cuda3std3__45__cpo3endE:
	.zero		1
	.type		_ZN39_INTERNAL_6f9f8064_4_k_cu_36441233_27974cuda3std3__419piecewise_constructE,@object
	.size		_ZN39_INTERNAL_6f9f8064_4_k_cu_36441233_27974cuda3std3__419piecewise_constructE,(_ZN39_INTERNAL_6f9f8064_4_k_cu_36441233_27974cuda3std3__45__cpo4cendE - _ZN39_INTERNAL_6f9f8064_4_k_cu_36441233_27974cuda3std3__419piecewise_constructE)
_ZN39_INTERNAL_6f9f8064_4_k_cu_36441233_27974cuda3std3__419piecewise_constructE:
	.zero		1
	.type		_ZN39_INTERNAL_6f9f8064_4_k_cu_36441233_27974cuda3std3__45__cpo4cendE,@object
	.size		_ZN39_INTERNAL_6f9f8064_4_k_cu_36441233_27974cuda3std3__45__cpo4cendE,(_ZN39_INTERNAL_6f9f8064_4_k_cu_36441233_27974cuda3std6ranges3__45__cpo4swapE - _ZN39_INTERNAL_6f9f8064_4_k_cu_36441233_27974cuda3std3__45__cpo4cendE)
_ZN39_INTERNAL_6f9f8064_4_k_cu_36441233_27974cuda3std3__45__cpo4cendE:
	.zero		1
	.type		_ZN39_INTERNAL_6f9f8064_4_k_cu_36441233_27974cuda3std6ranges3__45__cpo4swapE,@object
	.size		_ZN39_INTERNAL_6f9f8064_4_k_cu_36441233_27974cuda3std6ranges3__45__cpo4swapE,(.L_7 - _ZN39_INTERNAL_6f9f8064_4_k_cu_36441233_27974cuda3std6ranges3__45__cpo4swapE)
_ZN39_INTERNAL_6f9f8064_4_k_cu_36441233_27974cuda3std6ranges3__45__cpo4swapE:
	.zero		1
.L_7:


//--------------------- .nv.constant0._ZN7cutlass13device_kernelINS_4gemm6kernel13GemmUniversalIN4cute5tupleIJiiiiEEENS1_10collective13CollectiveMmaINS1_40MainloopSm90TmaGmmaWarpSpecializedSparseILi21ENS5_IJNS4_1CILi2EEENSA_ILi1EEESC_EEENS1_32KernelTmaWarpSpecializedPingpongEEENS5_IJNSA_ILi64EEENSA_ILi128EEESG_EEEaNS5_IJNS4_6LayoutINS5_IJiNS5_IJSB_iEEEiEEENS5_IJlNS5_IJSC_SB_EEElEEEEENSJ_INS5_IJNS5_IJSG_iEEESP_iEEENS5_IJNS5_IJSG_NSA_ILi4096EEEEEENS5_IJSC_lEEElEEEEEEEEaNS5_IJlSC_lEEENS4_8TiledMMAINS4_8MMA_AtomIJNS4_4SM904GMMA6SPARSE28GMMA_64x128x64_S32S8S8_SS_TNILNS11_9SparseSelE0EEEEEENSJ_INS5_IJSC_SC_SC_EEENS5_IJNSA_ILi0EEES18_S18_EEEEENS5_IJNS4_10UnderscoreES1B_S1B_EEEEENS4_13SM90_TMA_LOADENS4_14ComposedLayoutINS4_7SwizzleILi1ELi4ELi3EEENS4_25smem_sparse_ptr_flag_bitsILi2ELi8EEENSJ_INS5_IJNS5_IJSC_NSA_ILi8EEEEEENS5_IJSB_NSA_ILi32EEEEEEEEENS5_IJNS5_IJS18_SG_EEESM_EEEEEEEvNS4_8identityENS4_23SM90_TMA_LOAD_MULTICASTENS1F_INS1G_ILi2ELi4ELi3EEENS4_18smem_ptr_flag_bitsILi8EEENSJ_INS5_IJS1K_SG_EEENS5_IJSG_SC_EEEEEEEvS1T_EENS_8epilogue10collective6detail29Sm90TmaWarpSpecializedAdapterINS24_15DefaultEpilogueIiNS5_IJSC_llEEES28_NS23_6thread17LinearCombinationIiLi1EiiLNS29_9ScaleType4KindE0ELNS_15FloatRoundStyleE2EiEENS1_15EpilogueDefaultEEEEEvvEEEEvNT_6ParamsE --------------------------
	.section	.nv.constant0._ZN7cutlass13device_kernelINS_4gemm6kernel13GemmUniversalIN4cute5tupleIJiiiiEEENS1_10collective13CollectiveMmaINS1_40MainloopSm90TmaGmmaWarpSpecializedSparseILi21ENS5_IJNS4_1CILi2EEENSA_ILi1EEESC_EEENS1_32KernelTmaWarpSpecializedPingpongEEENS5_IJNSA_ILi64EEENSA_ILi128EEESG_EEEaNS5_IJNS4_6LayoutINS5_IJiNS5_IJSB_iEEEiEEENS5_IJlNS5_IJSC_SB_EEElEEEEENSJ_INS5_IJNS5_IJSG_iEEESP_iEEENS5_IJNS5_IJSG_NSA_ILi4096EEEEEENS5_IJSC_lEEElEEEEEEEEaNS5_IJlSC_lEEENS4_8TiledMMAINS4_8MMA_AtomIJNS4_4SM904GMMA6SPARSE28GMMA_64x128x64_S32S8S8_SS_TNILNS11_9SparseSelE0EEEEEENSJ_INS5_IJSC_SC_SC_EEENS5_IJNSA_ILi0EEES18_S18_EEEEENS5_IJNS4_10UnderscoreES1B_S1B_EEEEENS4_13SM90_TMA_LOADENS4_14ComposedLayoutINS4_7SwizzleILi1ELi4ELi3EEENS4_25smem_sparse_ptr_flag_bitsILi2ELi8EEENSJ_INS5_IJNS5_IJSC_NSA_ILi8EEEEEENS5_IJSB_NSA_ILi32EEEEEEEEENS5_IJNS5_IJS18_SG_EEESM_EEEEEEEvNS4_8identityENS4_23SM90_TMA_LOAD_MULTICASTENS1F_INS1G_ILi2ELi4ELi3EEENS4_18smem_ptr_flag_bitsILi8EEENSJ_INS5_IJS1K_SG_EEENS5_IJSG_SC_EEEEEEEvS1T_EENS_8epilogue10collective6detail29Sm90TmaWarpSpecializedAdapterINS24_15DefaultEpilogueIiNS5_IJSC_llEEES28_NS23_6thread17LinearCombinationIiLi1EiiLNS29_9ScaleType4KindE0ELNS_15FloatRoundStyleE2EiEENS1_15EpilogueDefaultEEEEEvvEEEEvNT_6ParamsE,"a",@progbits
	.sectionflags	@""
	.align	4
.nv.constant0._ZN7cutlass13device_kernelINS_4gemm6kernel13GemmUniversalIN4cute5tupleIJiiiiEEENS1_10collective13CollectiveMmaINS1_40MainloopSm90TmaGmmaWarpSpecializedSparseILi21ENS5_IJNS4_1CILi2EEENSA_ILi1EEESC_EEENS1_32KernelTmaWarpSpecializedPingpongEEENS5_IJNSA_ILi64EEENSA_ILi128EEESG_EEEaNS5_IJNS4_6LayoutINS5_IJiNS5_IJSB_iEEEiEEENS5_IJlNS5_IJSC_SB_EEElEEEEENSJ_INS5_IJNS5_IJSG_iEEESP_iEEENS5_IJNS5_IJSG_NSA_ILi4096EEEEEENS5_IJSC_lEEElEEEEEEEEaNS5_IJlSC_lEEENS4_8TiledMMAINS4_8MMA_AtomIJNS4_4SM904GMMA6SPARSE28GMMA_64x128x64_S32S8S8_SS_TNILNS11_9SparseSelE0EEEEEENSJ_INS5_IJSC_SC_SC_EEENS5_IJNSA_ILi0EEES18_S18_EEEEENS5_IJNS4_10UnderscoreES1B_S1B_EEEEENS4_13SM90_TMA_LOADENS4_14ComposedLayoutINS4_7SwizzleILi1ELi4ELi3EEENS4_25smem_sparse_ptr_flag_bitsILi2ELi8EEENSJ_INS5_IJNS5_IJSC_NSA_ILi8EEEEEENS5_IJSB_NSA_ILi32EEEEEEEEENS5_IJNS5_IJS18_SG_EEESM_EEEEEEEvNS4_8identityENS4_23SM90_TMA_LOAD_MULTICASTENS1F_INS1G_ILi2ELi4ELi3EEENS4_18smem_ptr_flag_bitsILi8EEENSJ_INS5_IJS1K_SG_EEENS5_IJSG_SC_EEEEEEEvS1T_EENS_8epilogue10collective6detail29Sm90TmaWarpSpecializedAdapterINS24_15DefaultEpilogueIiNS5_IJSC_llEEES28_NS23_6thread17LinearCombinationIiLi1EiiLNS29_9ScaleType4KindE0ELNS_15FloatRoundStyleE2EiEENS1_15EpilogueDefaultEEEEEvvEEEEvNT_6ParamsE:
	.zero		1920


//--------------------- SYMBOLS --------------------------

	.type		.nv.reservedSmem.offset0,@object
	.size		.nv.reservedSmem.offset0,0x4
